// auto-generated by cutlass_sweep.epilogue — config: {"arch": "sm_100", "cluster_m": 2, "cluster_n": 1, "dtype": "bf16", "fusion": "bias_relu", "tile_k": 64, "tile_m": 128, "tile_n": 256}
#include "cutlass/cutlass.h"
#include "cutlass/gemm/collective/collective_builder.hpp"
#include "cutlass/gemm/device/gemm_universal_adapter.h"
#include "cutlass/gemm/kernel/gemm_universal.hpp"
#include "cutlass/epilogue/collective/collective_builder.hpp"
#include "cutlass/epilogue/fusion/operations.hpp"
#include "cutlass/epilogue/thread/activation.h"

using Elem = cutlass::bfloat16_t;
using Acc  = float;
using TileShape    = cute::Shape<cute::_128, cute::_256, cute::_64>;
using ClusterShape = cute::Shape<cute::_2, cute::_1, cute::_1>;
using FusionOp     = cutlass::epilogue::fusion::LinCombPerRowBiasEltAct<cutlass::epilogue::thread::ReLU, Elem, Acc>;

using CollectiveEpilogue = typename cutlass::epilogue::collective::CollectiveBuilder<
    cutlass::arch::Sm100, cutlass::arch::OpClassTensorOp,
    TileShape, ClusterShape,
    cutlass::epilogue::collective::EpilogueTileAuto,
    Acc, Acc,
    Elem, cutlass::layout::RowMajor, 128 / cutlass::sizeof_bits<Elem>::value,
    Elem, cutlass::layout::RowMajor, 128 / cutlass::sizeof_bits<Elem>::value,
    cutlass::epilogue::collective::EpilogueScheduleAuto,
    FusionOp
  >::CollectiveOp;

using CollectiveMainloop = typename cutlass::gemm::collective::CollectiveBuilder<
    cutlass::arch::Sm100, cutlass::arch::OpClassTensorOp,
    Elem, cutlass::layout::RowMajor, 128 / cutlass::sizeof_bits<Elem>::value,
    Elem, cutlass::layout::ColumnMajor, 128 / cutlass::sizeof_bits<Elem>::value,
    Acc,
    TileShape, ClusterShape,
    cutlass::gemm::collective::StageCountAutoCarveout<
        static_cast<int>(sizeof(typename CollectiveEpilogue::SharedStorage))>,
    cutlass::gemm::collective::KernelScheduleAuto
  >::CollectiveOp;

using GemmKernel = cutlass::gemm::kernel::GemmUniversal<
    cute::Shape<int,int,int,int>, CollectiveMainloop, CollectiveEpilogue>;
using Gemm = cutlass::gemm::device::GemmUniversalAdapter<GemmKernel>;

auto* _anchor = &cutlass::device_kernel<GemmKernel>;


// ===== COMPILED SASS (sm_100a) =====

	.target	sm_100a

	.elftype	@"ET_EXEC"


//--------------------- .note.nv.tkinfo           --------------------------
	.section	.note.nv.tkinfo,"",@"SHT_NOTE"
	.sectionflags	@"SHF_NOTE_NV_TKINFO"
	.tkinfo
        /*0018*/ 	.word	0x00000002
        /*0030*/ 	.string	""
        /*0030*/ 	.string	"ptxas"
        /*0030*/ 	.string	"Cuda compilation tools, release 13.0, V13.0.88"
        /*0030*/ 	.string	"Build cuda_13.0.r13.0/compiler.36424714_0"
        /*0030*/ 	.string	"-arch sm_100a -m 64 "



//--------------------- .note.nv.cuinfo           --------------------------
	.section	.note.nv.cuinfo,"",@"SHT_NOTE"
	.sectionflags	@"SHF_NOTE_NV_CUINFO"
        /*0018*/ 	.short	0x0002
        /*001a*/ 	.short	0x0064
        /*001c*/ 	.short	0x0082
	.zero		2


//--------------------- .nv.info                  --------------------------
	.section	.nv.info,"",@"SHT_CUDA_INFO"
	.align	4


	//----- nvinfo : EIATTR_REGCOUNT
	.align		4
        /*0000*/ 	.byte	0x04, 0x2f
        /*0002*/ 	.short	(.L_19 - .L_18)
	.align		4
.L_18:
        /*0004*/ 	.word	index@(_ZN7cutlass13device_kernelINS_4gemm6kernel13GemmUniversalIN4cute5tupleIJiiiiEEENS1_10collective13CollectiveMmaINS1_35MainloopSm100TmaUmmaWarpSpecializedILi8ELi2ELi4ENS5_IJNS4_1CILi2EEENSA_ILi1EEESC_EEEEENS5_IJNSA_ILi128EEENSA_ILi256EEENSA_ILi64EEEEEENS_10bfloat16_tENS5_IJlSC_lEEESJ_SK_NS4_8TiledMMAINS4_8MMA_AtomIJNS4_26SM100_MMA_F16BF16_2x1SM_SSISJ_SJ_fLi128ELi256ELNS4_4UMMA5MajorE0ELSP_0ELNSO_7ScaleInE0ELSQ_0EEEEEENS4_6LayoutINS5_IJSC_SC_SC_EEENS5_IJNSA_ILi0EEESV_SV_EEEEENS5_IJNS4_10UnderscoreESY_SY_EEEEENS4_18SM100_TMA_2SM_LOADENS4_14ComposedLayoutINS4_7SwizzleILi3ELi4ELi3EEENS4_18smem_ptr_flag_bitsILi16EEENST_INS5_IJNSA_ILi8EEESH_EEENS5_IJSH_SC_EEEEEEEvNS4_8identityES11_S1B_vS1C_EENS_8epilogue10collective18CollectiveEpilogueINS1E_23Sm100TmaWarpSpecializedILi4ELi2ELi32ELb1ELb0EEEJNS5_IJSH_SG_SH_EEENS5_IJNST_ISH_SC_EENST_INS5_IJNSA_ILi32EEESB_EEENS5_IJSC_SF_EEEEEEEESJ_SK_SJ_SK_NS1E_6fusion15FusionCallbacksIS1I_NS1Q_23LinCombPerRowBiasEltActINS1E_6thread4ReLuESJ_fSJ_SJ_fLi8ELNS_15FloatRoundStyleE2EEES1J_S1P_JEEENS4_5SM1004TMEM4LOAD26SM100_TMEM_LOAD_32dp32b32xENS4_13SM90_TMA_LOADENS12_INS13_ILi2ELi4ELi3EEES16_NST_INS5_IJS17_S1L_EEENS5_IJS1L_SC_EEEEEEENS4_39AutoVectorizingCopyWithAssumedAlignmentILi128EEENS4_14SM90_TMA_STOREES27_S29_S29_EEEvvEEEEvNT_6ParamsE)
        /*0008*/ 	.word	0x00000079


	//----- nvinfo : EIATTR_FRAME_SIZE
	.align		4
.L_19:
        /*000c*/ 	.byte	0x04, 0x11
        /*000e*/ 	.short	(.L_21 - .L_20)
	.align		4
.L_20:
        /*0010*/ 	.word	index@($__internal_2_$__cuda_sm10x_tcgen05_guardrail_trap_unallocated_columns_being_dealloced)
        /*0014*/ 	.word	0x00000000


	//----- nvinfo : EIATTR_FRAME_SIZE
	.align		4
.L_21:
        /*0018*/ 	.byte	0x04, 0x11
        /*001a*/ 	.short	(.L_23 - .L_22)
	.align		4
.L_22:
        /*001c*/ 	.word	index@($__internal_1_$__cuda_sm10x_tcgen05_guardrail_trap_phase_invalid_during_alloc)
        /*0020*/ 	.word	0x00000000


	//----- nvinfo : EIATTR_FRAME_SIZE
	.align		4
.L_23:
        /*0024*/ 	.byte	0x04, 0x11
        /*0026*/ 	.short	(.L_25 - .L_24)
	.align		4
.L_24:
        /*0028*/ 	.word	index@($__internal_0_$__cuda_sm10x_tcgen05_guardrail_trap_col_being_dealloced_not_returned_by_alloc)
        /*002c*/ 	.word	0x00000000


	//----- nvinfo : EIATTR_FRAME_SIZE
	.align		4
.L_25:
        /*0030*/ 	.byte	0x04, 0x11
        /*0032*/ 	.short	(.L_27 - .L_26)
	.align		4
.L_26:
        /*0034*/ 	.word	index@(_ZN7cutlass13device_kernelINS_4gemm6kernel13GemmUniversalIN4cute5tupleIJiiiiEEENS1_10collective13CollectiveMmaINS1_35MainloopSm100TmaUmmaWarpSpecializedILi8ELi2ELi4ENS5_IJNS4_1CILi2EEENSA_ILi1EEESC_EEEEENS5_IJNSA_ILi128EEENSA_ILi256EEENSA_ILi64EEEEEENS_10bfloat16_tENS5_IJlSC_lEEESJ_SK_NS4_8TiledMMAINS4_8MMA_AtomIJNS4_26SM100_MMA_F16BF16_2x1SM_SSISJ_SJ_fLi128ELi256ELNS4_4UMMA5MajorE0ELSP_0ELNSO_7ScaleInE0ELSQ_0EEEEEENS4_6LayoutINS5_IJSC_SC_SC_EEENS5_IJNSA_ILi0EEESV_SV_EEEEENS5_IJNS4_10UnderscoreESY_SY_EEEEENS4_18SM100_TMA_2SM_LOADENS4_14ComposedLayoutINS4_7SwizzleILi3ELi4ELi3EEENS4_18smem_ptr_flag_bitsILi16EEENST_INS5_IJNSA_ILi8EEESH_EEENS5_IJSH_SC_EEEEEEEvNS4_8identityES11_S1B_vS1C_EENS_8epilogue10collective18CollectiveEpilogueINS1E_23Sm100TmaWarpSpecializedILi4ELi2ELi32ELb1ELb0EEEJNS5_IJSH_SG_SH_EEENS5_IJNST_ISH_SC_EENST_INS5_IJNSA_ILi32EEESB_EEENS5_IJSC_SF_EEEEEEEESJ_SK_SJ_SK_NS1E_6fusion15FusionCallbacksIS1I_NS1Q_23LinCombPerRowBiasEltActINS1E_6thread4ReLuESJ_fSJ_SJ_fLi8ELNS_15FloatRoundStyleE2EEES1J_S1P_JEEENS4_5SM1004TMEM4LOAD26SM100_TMEM_LOAD_32dp32b32xENS4_13SM90_TMA_LOADENS12_INS13_ILi2ELi4ELi3EEES16_NST_INS5_IJS17_S1L_EEENS5_IJS1L_SC_EEEEEEENS4_39AutoVectorizingCopyWithAssumedAlignmentILi128EEENS4_14SM90_TMA_STOREES27_S29_S29_EEEvvEEEEvNT_6ParamsE)
        /*0038*/ 	.word	0x00000000


	//----- nvinfo : EIATTR_MIN_STACK_SIZE
	.align		4
.L_27:
        /*003c*/ 	.byte	0x04, 0x12
        /*003e*/ 	.short	(.L_29 - .L_28)
	.align		4
.L_28:
        /*0040*/ 	.word	index@(_ZN7cutlass13device_kernelINS_4gemm6kernel13GemmUniversalIN4cute5tupleIJiiiiEEENS1_10collective13CollectiveMmaINS1_35MainloopSm100TmaUmmaWarpSpecializedILi8ELi2ELi4ENS5_IJNS4_1CILi2EEENSA_ILi1EEESC_EEEEENS5_IJNSA_ILi128EEENSA_ILi256EEENSA_ILi64EEEEEENS_10bfloat16_tENS5_IJlSC_lEEESJ_SK_NS4_8TiledMMAINS4_8MMA_AtomIJNS4_26SM100_MMA_F16BF16_2x1SM_SSISJ_SJ_fLi128ELi256ELNS4_4UMMA5MajorE0ELSP_0ELNSO_7ScaleInE0ELSQ_0EEEEEENS4_6LayoutINS5_IJSC_SC_SC_EEENS5_IJNSA_ILi0EEESV_SV_EEEEENS5_IJNS4_10UnderscoreESY_SY_EEEEENS4_18SM100_TMA_2SM_LOADENS4_14ComposedLayoutINS4_7SwizzleILi3ELi4ELi3EEENS4_18smem_ptr_flag_bitsILi16EEENST_INS5_IJNSA_ILi8EEESH_EEENS5_IJSH_SC_EEEEEEEvNS4_8identityES11_S1B_vS1C_EENS_8epilogue10collective18CollectiveEpilogueINS1E_23Sm100TmaWarpSpecializedILi4ELi2ELi32ELb1ELb0EEEJNS5_IJSH_SG_SH_EEENS5_IJNST_ISH_SC_EENST_INS5_IJNSA_ILi32EEESB_EEENS5_IJSC_SF_EEEEEEEESJ_SK_SJ_SK_NS1E_6fusion15FusionCallbacksIS1I_NS1Q_23LinCombPerRowBiasEltActINS1E_6thread4ReLuESJ_fSJ_SJ_fLi8ELNS_15FloatRoundStyleE2EEES1J_S1P_JEEENS4_5SM1004TMEM4LOAD26SM100_TMEM_LOAD_32dp32b32xENS4_13SM90_TMA_LOADENS12_INS13_ILi2ELi4ELi3EEES16_NST_INS5_IJS17_S1L_EEENS5_IJS1L_SC_EEEEEEENS4_39AutoVectorizingCopyWithAssumedAlignmentILi128EEENS4_14SM90_TMA_STOREES27_S29_S29_EEEvvEEEEvNT_6ParamsE)
        /*0044*/ 	.word	0x00000000
.L_29:


//--------------------- .nv.compat                --------------------------
	.section	.nv.compat,"",@"SHT_CUDA_COMPAT_INFO"
	.align	4
        /*0000*/ 	.byte	0x02, 0x09, 0x01, 0x00, 0x02, 0x02, 0x02, 0x00, 0x02, 0x05, 0x05, 0x00, 0x03, 0x07, 0x01, 0x01
        /*0010*/ 	.byte	0x02, 0x03, 0x01, 0x00, 0x02, 0x06, 0x01, 0x00, 0x04, 0x0b, 0x08, 0x00, 0x09, 0x00, 0x00, 0x00
        /*0020*/ 	.byte	0x00, 0x00, 0x00, 0x00


//--------------------- .nv.info._ZN7cutlass13device_kernelINS_4gemm6kernel13GemmUniversalIN4cute5tupleIJiiiiEEENS1_10collective13CollectiveMmaINS1_35MainloopSm100TmaUmmaWarpSpecializedILi8ELi2ELi4ENS5_IJNS4_1CILi2EEENSA_ILi1EEESC_EEEEENS5_IJNSA_ILi128EEENSA_ILi256EEENSA_ILi64EEEEEENS_10bfloat16_tENS5_IJlSC_lEEESJ_SK_NS4_8TiledMMAINS4_8MMA_AtomIJNS4_26SM100_MMA_F16BF16_2x1SM_SSISJ_SJ_fLi128ELi256ELNS4_4UMMA5MajorE0ELSP_0ELNSO_7ScaleInE0ELSQ_0EEEEEENS4_6LayoutINS5_IJSC_SC_SC_EEENS5_IJNSA_ILi0EEESV_SV_EEEEENS5_IJNS4_10UnderscoreESY_SY_EEEEENS4_18SM100_TMA_2SM_LOADENS4_14ComposedLayoutINS4_7SwizzleILi3ELi4ELi3EEENS4_18smem_ptr_flag_bitsILi16EEENST_INS5_IJNSA_ILi8EEESH_EEENS5_IJSH_SC_EEEEEEEvNS4_8identityES11_S1B_vS1C_EENS_8epilogue10collective18CollectiveEpilogueINS1E_23Sm100TmaWarpSpecializedILi4ELi2ELi32ELb1ELb0EEEJNS5_IJSH_SG_SH_EEENS5_IJNST_ISH_SC_EENST_INS5_IJNSA_ILi32EEESB_EEENS5_IJSC_SF_EEEEEEEESJ_SK_SJ_SK_NS1E_6fusion15FusionCallbacksIS1I_NS1Q_23LinCombPerRowBiasEltActINS1E_6thread4ReLuESJ_fSJ_SJ_fLi8ELNS_15FloatRoundStyleE2EEES1J_S1P_JEEENS4_5SM1004TMEM4LOAD26SM100_TMEM_LOAD_32dp32b32xENS4_13SM90_TMA_LOADENS12_INS13_ILi2ELi4ELi3EEES16_NST_INS5_IJS17_S1L_EEENS5_IJS1L_SC_EEEEEEENS4_39AutoVectorizingCopyWithAssumedAlignmentILi128EEENS4_14SM90_TMA_STOREES27_S29_S29_EEEvvEEEEvNT_6ParamsE --------------------------
	.section	.nv.info._ZN7cutlass13device_kernelINS_4gemm6kernel13GemmUniversalIN4cute5tupleIJiiiiEEENS1_10collective13CollectiveMmaINS1_35MainloopSm100TmaUmmaWarpSpecializedILi8ELi2ELi4ENS5_IJNS4_1CILi2EEENSA_ILi1EEESC_EEEEENS5_IJNSA_ILi128EEENSA_ILi256EEENSA_ILi64EEEEEENS_10bfloat16_tENS5_IJlSC_lEEESJ_SK_NS4_8TiledMMAINS4_8MMA_AtomIJNS4_26SM100_MMA_F16BF16_2x1SM_SSISJ_SJ_fLi128ELi256ELNS4_4UMMA5MajorE0ELSP_0ELNSO_7ScaleInE0ELSQ_0EEEEEENS4_6LayoutINS5_IJSC_SC_SC_EEENS5_IJNSA_ILi0EEESV_SV_EEEEENS5_IJNS4_10UnderscoreESY_SY_EEEEENS4_18SM100_TMA_2SM_LOADENS4_14ComposedLayoutINS4_7SwizzleILi3ELi4ELi3EEENS4_18smem_ptr_flag_bitsILi16EEENST_INS5_IJNSA_ILi8EEESH_EEENS5_IJSH_SC_EEEEEEEvNS4_8identityES11_S1B_vS1C_EENS_8epilogue10collective18CollectiveEpilogueINS1E_23Sm100TmaWarpSpecializedILi4ELi2ELi32ELb1ELb0EEEJNS5_IJSH_SG_SH_EEENS5_IJNST_ISH_SC_EENST_INS5_IJNSA_ILi32EEESB_EEENS5_IJSC_SF_EEEEEEEESJ_SK_SJ_SK_NS1E_6fusion15FusionCallbacksIS1I_NS1Q_23LinCombPerRowBiasEltActINS1E_6thread4ReLuESJ_fSJ_SJ_fLi8ELNS_15FloatRoundStyleE2EEES1J_S1P_JEEENS4_5SM1004TMEM4LOAD26SM100_TMEM_LOAD_32dp32b32xENS4_13SM90_TMA_LOADENS12_INS13_ILi2ELi4ELi3EEES16_NST_INS5_IJS17_S1L_EEENS5_IJS1L_SC_EEEEEEENS4_39AutoVectorizingCopyWithAssumedAlignmentILi128EEENS4_14SM90_TMA_STOREES27_S29_S29_EEEvvEEEEvNT_6ParamsE,"",@"SHT_CUDA_INFO"
	.sectionflags	@""
	.align	4


	//----- nvinfo : EIATTR_CUDA_API_VERSION
	.align		4
        /*0000*/ 	.byte	0x04, 0x37
        /*0002*/ 	.short	(.L_31 - .L_30)
.L_30:
        /*0004*/ 	.word	0x00000082


	//----- nvinfo : EIATTR_KPARAM_INFO
	.align		4
.L_31:
        /*0008*/ 	.byte	0x04, 0x17
        /*000a*/ 	.short	(.L_33 - .L_32)
.L_32:
        /*000c*/ 	.word	0x00000000
        /*0010*/ 	.short	0x0000
        /*0012*/ 	.short	0x0000
        /*0014*/ 	.byte	0x00, 0xf0, 0x01, 0x20


	//----- nvinfo : EIATTR_AT_ENTRY_FRAGMENTS
	.align		4
.L_33:
        /*0018*/ 	.byte	0x04, 0x4f
        /*001a*/ 	.short	(.L_35 - .L_34)


	//   ....[0]....
.L_34:
        /*001c*/ 	.word	0x00000007


	//----- nvinfo : EIATTR_RESERVED_SMEM_USED
	.align		4
.L_35:
        /*0020*/ 	.byte	0x01, 0x41
	.zero		2


	//----- nvinfo : EIATTR_SPARSE_MMA_MASK
	.align		4
        /*0024*/ 	.byte	0x03, 0x50
        /*0026*/ 	.short	0x0000


	//----- nvinfo : EIATTR_TCGEN05_2CTA_USED
	.align		4
        /*0028*/ 	.byte	0x01, 0x52
	.zero		2


	//----- nvinfo : EIATTR_MAXREG_COUNT
	.align		4
        /*002c*/ 	.byte	0x03, 0x1b
        /*002e*/ 	.short	0x00ff


	//----- nvinfo : EIATTR_NUM_BARRIERS
	.align		4
        /*0030*/ 	.byte	0x02, 0x4c
        /*0032*/ 	.byte	0x07
	.zero		1


	//----- nvinfo : EIATTR_EXTERNS
	.align		4
        /*0034*/ 	.byte	0x04, 0x0f
        /*0036*/ 	.short	(.L_37 - .L_36)


	//   ....[0]....
	.align		4
.L_36:
        /*0038*/ 	.word	index@(__assertfail)


	//----- nvinfo : EIATTR_MERCURY_ISA_VERSION
	.align		4
.L_37:
        /*003c*/ 	.byte	0x03, 0x5f
        /*003e*/ 	.short	0x0101


	//----- nvinfo : EIATTR_INT_WARP_WIDE_INSTR_OFFSETS
	.align		4
        /*0040*/ 	.byte	0x04, 0x31
        /*0042*/ 	.short	(.L_39 - .L_38)


	//   ....[0]....
.L_38:
        /*0044*/ 	.word	0x00000d60


	//   ....[1]....
        /*0048*/ 	.word	0x00000e00


	//   ....[2]....
        /*004c*/ 	.word	0x00002160


	//   ....[3]....
        /*0050*/ 	.word	0x00004260


	//   ....[4]....
        /*0054*/ 	.word	0x00004290


	//   ....[5]....
        /*0058*/ 	.word	0x000042e0


	//   ....[6]....
        /*005c*/ 	.word	0x00004c00


	//   ....[7]....
        /*0060*/ 	.word	0x00004c20


	//   ....[8]....
        /*0064*/ 	.word	0x00004d00


	//   ....[9]....
        /*0068*/ 	.word	0x00004dc0


	//   ....[10]....
        /*006c*/ 	.word	0x00004de0


	//   ....[11]....
        /*0070*/ 	.word	0x00004ec0


	//   ....[12]....
        /*0074*/ 	.word	0x00004fb0


	//   ....[13]....
        /*0078*/ 	.word	0x00004fd0


	//   ....[14]....
        /*007c*/ 	.word	0x000050d0


	//   ....[15]....
        /*0080*/ 	.word	0x00005280


	//   ....[16]....
        /*0084*/ 	.word	0x00005290


	//   ....[17]....
        /*0088*/ 	.word	0x00005420


	//   ....[18]....
        /*008c*/ 	.word	0x00006460


	//----- nvinfo : EIATTR_COOP_GROUP_MASK_REGIDS
	.align		4
.L_39:
        /*0090*/ 	.byte	0x04, 0x29
        /*0092*/ 	.short	(.L_41 - .L_40)


	//   ....[0]....
.L_40:
        /*0094*/ 	.word	0xffffffff


	//   ....[1]....
        /*0098*/ 	.word	0xffffffff


	//   ....[2]....
        /*009c*/ 	.word	0xffffffff


	//   ....[3]....
        /*00a0*/ 	.word	0xffffffff


	//   ....[4]....
        /*00a4*/ 	.word	0xffffffff


	//   ....[5]....
        /*00a8*/ 	.word	0xffffffff


	//   ....[6]....
        /*00ac*/ 	.word	0xffffffff


	//   ....[7]....
        /*00b0*/ 	.word	0xffffffff


	//   ....[8]....
        /*00b4*/ 	.word	0xffffffff


	//   ....[9]....
        /*00b8*/ 	.word	0xffffffff


	//   ....[10]....
        /*00bc*/ 	.word	0xffffffff


	//   ....[11]....
        /*00c0*/ 	.word	0xffffffff


	//   ....[12]....
        /*00c4*/ 	.word	0xffffffff


	//   ....[13]....
        /*00c8*/ 	.word	0xffffffff


	//----- nvinfo : EIATTR_COOP_GROUP_INSTR_OFFSETS
	.align		4
.L_41:
        /*00cc*/ 	.byte	0x04, 0x28
        /*00ce*/ 	.short	(.L_43 - .L_42)


	//   ....[0]....
.L_42:
        /*00d0*/ 	.word	0x000000c0


	//   ....[1]....
        /*00d4*/ 	.word	0x000004d0


	//   ....[2]....
        /*00d8*/ 	.word	0x000006d0


	//   ....[3]....
        /*00dc*/ 	.word	0x00000860


	//   ....[4]....
        /*00e0*/ 	.word	0x00000950


	//   ....[5]....
        /*00e4*/ 	.word	0x00000ab0


	//   ....[6]....
        /*00e8*/ 	.word	0x00000c40


	//   ....[7]....
        /*00ec*/ 	.word	0x00000e80


	//   ....[8]....
        /*00f0*/ 	.word	0x00002040


	//   ....[9]....
        /*00f4*/ 	.word	0x00003050


	//   ....[10]....
        /*00f8*/ 	.word	0x00003520


	//   ....[11]....
        /*00fc*/ 	.word	0x00003550


	//   ....[12]....
        /*0100*/ 	.word	0x00004170


	//   ....[13]....
        /*0104*/ 	.word	0x00004380


	//----- nvinfo : EIATTR_VRC_CTA_INIT_COUNT
	.align		4
.L_43:
        /*0108*/ 	.byte	0x02, 0x4a
        /*010a*/ 	.byte	0x80
	.zero		1


	//----- nvinfo : EIATTR_SYSCALL_OFFSETS
	.align		4
        /*010c*/ 	.byte	0x04, 0x46
        /*010e*/ 	.short	(.L_45 - .L_44)


	//   ....[0]....
.L_44:
        /*0110*/ 	.word	0x00005f90


	//   ....[1]....
        /*0114*/ 	.word	0x00006080


	//   ....[2]....
        /*0118*/ 	.word	0x000069d0


	//   ....[3]....
        /*011c*/ 	.word	0x00007690


	//   ....[4]....
        /*0120*/ 	.word	0x00008330


	//   ....[5]....
        /*0124*/ 	.word	0x00008fd0


	//----- nvinfo : EIATTR_MBARRIER_INSTR_OFFSETS
	.align		4
.L_45:
        /*0128*/ 	.byte	0x04, 0x39
        /*012a*/ 	.short	(.L_47 - .L_46)


	//   ....[0]....
.L_46:
        /*012c*/ 	.word	0x000005c0
        /*0130*/ 	.word	0x000000ff
        /*0134*/ 	.word	0x00000000
        /*0138*/ 	.short	0x0100
        /*013a*/ 	.byte	0x07
	.zero		1


	//   ....[1]....
        /*013c*/ 	.word	0x000005d0
        /*0140*/ 	.word	0x000000ff
        /*0144*/ 	.word	0x00000040
        /*0148*/ 	.short	0x0100
        /*014a*/ 	.byte	0x07
	.zero		1


	//   ....[2]....
        /*014c*/ 	.word	0x000005e0
        /*0150*/ 	.word	0x000000ff
        /*0154*/ 	.word	0x00000008
        /*0158*/ 	.short	0x0100
        /*015a*/ 	.byte	0x07
	.zero		1


	//   ....[3]....
        /*015c*/ 	.word	0x000005f0
        /*0160*/ 	.word	0x000000ff
        /*0164*/ 	.word	0x00000048
        /*0168*/ 	.short	0x0100
        /*016a*/ 	.byte	0x07
	.zero		1


	//   ....[4]....
        /*016c*/ 	.word	0x00000600
        /*0170*/ 	.word	0x000000ff
        /*0174*/ 	.word	0x00000010
        /*0178*/ 	.short	0x0100
        /*017a*/ 	.byte	0x07
	.zero		1


	//   ....[5]....
        /*017c*/ 	.word	0x00000610
        /*0180*/ 	.word	0x000000ff
        /*0184*/ 	.word	0x00000050
        /*0188*/ 	.short	0x0100
        /*018a*/ 	.byte	0x07
	.zero		1


	//   ....[6]....
        /*018c*/ 	.word	0x00000620
        /*0190*/ 	.word	0x000000ff
        /*0194*/ 	.word	0x00000018
        /*0198*/ 	.short	0x0100
        /*019a*/ 	.byte	0x07
	.zero		1


	//   ....[7]....
        /*019c*/ 	.word	0x00000630
        /*01a0*/ 	.word	0x000000ff
        /*01a4*/ 	.word	0x00000058
        /*01a8*/ 	.short	0x0100
        /*01aa*/ 	.byte	0x07
	.zero		1


	//   ....[8]....
        /*01ac*/ 	.word	0x00000640
        /*01b0*/ 	.word	0x000000ff
        /*01b4*/ 	.word	0x00000020
        /*01b8*/ 	.short	0x0100
        /*01ba*/ 	.byte	0x07
	.zero		1


	//   ....[9]....
        /*01bc*/ 	.word	0x00000650
        /*01c0*/ 	.word	0x000000ff
        /*01c4*/ 	.word	0x00000060
        /*01c8*/ 	.short	0x0100
        /*01ca*/ 	.byte	0x07
	.zero		1


	//   ....[10]....
        /*01cc*/ 	.word	0x00000660
        /*01d0*/ 	.word	0x000000ff
        /*01d4*/ 	.word	0x00000028
        /*01d8*/ 	.short	0x0100
        /*01da*/ 	.byte	0x07
	.zero		1


	//   ....[11]....
        /*01dc*/ 	.word	0x00000670
        /*01e0*/ 	.word	0x000000ff
        /*01e4*/ 	.word	0x00000068
        /*01e8*/ 	.short	0x0100
        /*01ea*/ 	.byte	0x07
	.zero		1


	//   ....[12]....
        /*01ec*/ 	.word	0x00000680
        /*01f0*/ 	.word	0x000000ff
        /*01f4*/ 	.word	0x00000030
        /*01f8*/ 	.short	0x0100
        /*01fa*/ 	.byte	0x07
	.zero		1


	//   ....[13]....
        /*01fc*/ 	.word	0x00000690
        /*0200*/ 	.word	0x000000ff
        /*0204*/ 	.word	0x00000070
        /*0208*/ 	.short	0x0100
        /*020a*/ 	.byte	0x07
	.zero		1


	//   ....[14]....
        /*020c*/ 	.word	0x000006a0
        /*0210*/ 	.word	0x000000ff
        /*0214*/ 	.word	0x00000038
        /*0218*/ 	.short	0x0100
        /*021a*/ 	.byte	0x07
	.zero		1


	//   ....[15]....
        /*021c*/ 	.word	0x000006b0
        /*0220*/ 	.word	0x000000ff
        /*0224*/ 	.word	0x00000078
        /*0228*/ 	.short	0x0100
        /*022a*/ 	.byte	0x07
	.zero		1


	//   ....[16]....
        /*022c*/ 	.word	0x000007d0
        /*0230*/ 	.word	0x000000ff
        /*0234*/ 	.word	0x00000080
        /*0238*/ 	.short	0x0100
        /*023a*/ 	.byte	0x08
	.zero		1


	//   ....[17]....
        /*023c*/ 	.word	0x000007e0
        /*0240*/ 	.word	0x000000ff
        /*0244*/ 	.word	0x000000a0
        /*0248*/ 	.short	0x0100
        /*024a*/ 	.byte	0x08
	.zero		1


	//   ....[18]....
        /*024c*/ 	.word	0x000007f0
        /*0250*/ 	.word	0x000000ff
        /*0254*/ 	.word	0x00000088
        /*0258*/ 	.short	0x0100
        /*025a*/ 	.byte	0x08
	.zero		1


	//   ....[19]....
        /*025c*/ 	.word	0x00000800
        /*0260*/ 	.word	0x000000ff
        /*0264*/ 	.word	0x000000a8
        /*0268*/ 	.short	0x0100
        /*026a*/ 	.byte	0x08
	.zero		1


	//   ....[20]....
        /*026c*/ 	.word	0x00000810
        /*0270*/ 	.word	0x000000ff
        /*0274*/ 	.word	0x00000090
        /*0278*/ 	.short	0x0100
        /*027a*/ 	.byte	0x08
	.zero		1


	//   ....[21]....
        /*027c*/ 	.word	0x00000820
        /*0280*/ 	.word	0x000000ff
        /*0284*/ 	.word	0x000000b0
        /*0288*/ 	.short	0x0100
        /*028a*/ 	.byte	0x08
	.zero		1


	//   ....[22]....
        /*028c*/ 	.word	0x00000830
        /*0290*/ 	.word	0x000000ff
        /*0294*/ 	.word	0x00000098
        /*0298*/ 	.short	0x0100
        /*029a*/ 	.byte	0x08
	.zero		1


	//   ....[23]....
        /*029c*/ 	.word	0x00000840
        /*02a0*/ 	.word	0x000000ff
        /*02a4*/ 	.word	0x000000b8
        /*02a8*/ 	.short	0x0100
        /*02aa*/ 	.byte	0x08
	.zero		1


	//   ....[24]....
        /*02ac*/ 	.word	0x00000920
        /*02b0*/ 	.word	0x000000ff
        /*02b4*/ 	.word	0x000000c0
        /*02b8*/ 	.short	0x0100
        /*02ba*/ 	.byte	0x07
	.zero		1


	//   ....[25]....
        /*02bc*/ 	.word	0x00000930
        /*02c0*/ 	.word	0x000000ff
        /*02c4*/ 	.word	0x000000c8
        /*02c8*/ 	.short	0x0100
        /*02ca*/ 	.byte	0x07
	.zero		1


	//   ....[26]....
        /*02cc*/ 	.word	0x00000a60
        /*02d0*/ 	.word	0x000000ff
        /*02d4*/ 	.word	0x000000d0
        /*02d8*/ 	.short	0x0100
        /*02da*/ 	.byte	0x07
	.zero		1


	//   ....[27]....
        /*02dc*/ 	.word	0x00000a70
        /*02e0*/ 	.word	0x000000ff
        /*02e4*/ 	.word	0x000000e0
        /*02e8*/ 	.short	0x0100
        /*02ea*/ 	.byte	0x07
	.zero		1


	//   ....[28]....
        /*02ec*/ 	.word	0x00000a80
        /*02f0*/ 	.word	0x000000ff
        /*02f4*/ 	.word	0x000000d8
        /*02f8*/ 	.short	0x0100
        /*02fa*/ 	.byte	0x07
	.zero		1


	//   ....[29]....
        /*02fc*/ 	.word	0x00000a90
        /*0300*/ 	.word	0x000000ff
        /*0304*/ 	.word	0x000000e8
        /*0308*/ 	.short	0x0100
        /*030a*/ 	.byte	0x07
	.zero		1


	//   ....[30]....
        /*030c*/ 	.word	0x00000bb0
        /*0310*/ 	.word	0x000000ff
        /*0314*/ 	.word	0x000000f0
        /*0318*/ 	.short	0x0100
        /*031a*/ 	.byte	0x08
	.zero		1


	//   ....[31]....
        /*031c*/ 	.word	0x00000bc0
        /*0320*/ 	.word	0x000000ff
        /*0324*/ 	.word	0x00000110
        /*0328*/ 	.short	0x0100
        /*032a*/ 	.byte	0x08
	.zero		1


	//   ....[32]....
        /*032c*/ 	.word	0x00000bd0
        /*0330*/ 	.word	0x000000ff
        /*0334*/ 	.word	0x000000f8
        /*0338*/ 	.short	0x0100
        /*033a*/ 	.byte	0x08
	.zero		1


	//   ....[33]....
        /*033c*/ 	.word	0x00000be0
        /*0340*/ 	.word	0x000000ff
        /*0344*/ 	.word	0x00000118
        /*0348*/ 	.short	0x0100
        /*034a*/ 	.byte	0x08
	.zero		1


	//   ....[34]....
        /*034c*/ 	.word	0x00000bf0
        /*0350*/ 	.word	0x000000ff
        /*0354*/ 	.word	0x00000100
        /*0358*/ 	.short	0x0100
        /*035a*/ 	.byte	0x08
	.zero		1


	//   ....[35]....
        /*035c*/ 	.word	0x00000c00
        /*0360*/ 	.word	0x000000ff
        /*0364*/ 	.word	0x00000120
        /*0368*/ 	.short	0x0100
        /*036a*/ 	.byte	0x08
	.zero		1


	//   ....[36]....
        /*036c*/ 	.word	0x00000c10
        /*0370*/ 	.word	0x000000ff
        /*0374*/ 	.word	0x00000108
        /*0378*/ 	.short	0x0100
        /*037a*/ 	.byte	0x08
	.zero		1


	//   ....[37]....
        /*037c*/ 	.word	0x00000c20
        /*0380*/ 	.word	0x000000ff
        /*0384*/ 	.word	0x00000128
        /*0388*/ 	.short	0x0100
        /*038a*/ 	.byte	0x08
	.zero		1


	//   ....[38]....
        /*038c*/ 	.word	0x00000d10
        /*0390*/ 	.word	0x000000ff
        /*0394*/ 	.word	0x00000130
        /*0398*/ 	.short	0x0100
        /*039a*/ 	.byte	0x07
	.zero		1


	//   ....[39]....
        /*039c*/ 	.word	0x00000d20
        /*03a0*/ 	.word	0x000000ff
        /*03a4*/ 	.word	0x00000140
        /*03a8*/ 	.short	0x0100
        /*03aa*/ 	.byte	0x07
	.zero		1


	//   ....[40]....
        /*03ac*/ 	.word	0x00000d30
        /*03b0*/ 	.word	0x000000ff
        /*03b4*/ 	.word	0x00000138
        /*03b8*/ 	.short	0x0100
        /*03ba*/ 	.byte	0x07
	.zero		1


	//   ....[41]....
        /*03bc*/ 	.word	0x00000d40
        /*03c0*/ 	.word	0x000000ff
        /*03c4*/ 	.word	0x00000148
        /*03c8*/ 	.short	0x0100
        /*03ca*/ 	.byte	0x07
	.zero		1


	//   ....[42]....
        /*03cc*/ 	.word	0x00000e30
        /*03d0*/ 	.word	0x000000ff
        /*03d4*/ 	.word	0x00000150
        /*03d8*/ 	.short	0x0100
        /*03da*/ 	.byte	0x06
	.zero		1


	//   ....[43]....
        /*03dc*/ 	.word	0x00001830
        /*03e0*/ 	.word	0x00000002
        /*03e4*/ 	.word	0x00000140
        /*03e8*/ 	.short	0x010a
        /*03ea*/ 	.byte	0xff
	.zero		1


	//   ....[44]....
        /*03ec*/ 	.word	0x00001860
        /*03f0*/ 	.word	0x00000002
        /*03f4*/ 	.word	0x00000130
        /*03f8*/ 	.short	0x0101
        /*03fa*/ 	.byte	0xff
	.zero		1


	//   ....[45]....
        /*03fc*/ 	.word	0x00001930
        /*0400*/ 	.word	0x000000ff
        /*0404*/ 	.word	0x00000040
        /*0408*/ 	.short	0x010a
        /*040a*/ 	.byte	0x08
	.zero		1


	//   ....[46]....
        /*040c*/ 	.word	0x00001a30
        /*0410*/ 	.word	0x000000ff
        /*0414*/ 	.word	0x00000040
        /*0418*/ 	.short	0x010a
        /*041a*/ 	.byte	0x31
	.zero		1


	//   ....[47]....
        /*041c*/ 	.word	0x00001be0
        /*0420*/ 	.word	0x000000ff
        /*0424*/ 	.word	0x00000040
        /*0428*/ 	.short	0x010a
        /*042a*/ 	.byte	0x08
	.zero		1


	//   ....[48]....
        /*042c*/ 	.word	0x00001d00
        /*0430*/ 	.word	0x000000ff
        /*0434*/ 	.word	0x000000c8
        /*0438*/ 	.short	0x0101
        /*043a*/ 	.byte	0x07
	.zero		1


	//   ....[49]....
        /*043c*/ 	.word	0x00001d10
        /*0440*/ 	.word	0x000000ff
        /*0444*/ 	.word	0x00000040
        /*0448*/ 	.short	0x010a
        /*044a*/ 	.byte	0x08
	.zero		1


	//   ....[50]....
        /*044c*/ 	.word	0x00001d90
        /*0450*/ 	.word	0x000000ff
        /*0454*/ 	.word	0x00000040
        /*0458*/ 	.short	0x010a
        /*045a*/ 	.byte	0x11
	.zero		1


	//   ....[51]....
        /*045c*/ 	.word	0x00001f20
        /*0460*/ 	.word	0x000000ff
        /*0464*/ 	.word	0x00000040
        /*0468*/ 	.short	0x010a
        /*046a*/ 	.byte	0x08
	.zero		1


	//   ....[52]....
        /*046c*/ 	.word	0x00002070
        /*0470*/ 	.word	0x00000002
        /*0474*/ 	.word	0x000000d0
        /*0478*/ 	.short	0x010a
        /*047a*/ 	.byte	0xff
	.zero		1


	//   ....[53]....
        /*047c*/ 	.word	0x00002130
        /*0480*/ 	.word	0x00000002
        /*0484*/ 	.word	0x00000000
        /*0488*/ 	.short	0x0101
        /*048a*/ 	.byte	0xff
	.zero		1


	//   ....[54]....
        /*048c*/ 	.word	0x00002690
        /*0490*/ 	.word	0x000000ff
        /*0494*/ 	.word	0x00000000
        /*0498*/ 	.short	0x010a
        /*049a*/ 	.byte	0x04
	.zero		1


	//   ....[55]....
        /*049c*/ 	.word	0x00002720
        /*04a0*/ 	.word	0x000000ff
        /*04a4*/ 	.word	0x00000000
        /*04a8*/ 	.short	0x010a
        /*04aa*/ 	.byte	0x04
	.zero		1


	//   ....[56]....
        /*04ac*/ 	.word	0x000027b0
        /*04b0*/ 	.word	0x000000ff
        /*04b4*/ 	.word	0x00000000
        /*04b8*/ 	.short	0x010a
        /*04ba*/ 	.byte	0x04
	.zero		1


	//   ....[57]....
        /*04bc*/ 	.word	0x00002840
        /*04c0*/ 	.word	0x000000ff
        /*04c4*/ 	.word	0x00000000
        /*04c8*/ 	.short	0x010a
        /*04ca*/ 	.byte	0x04
	.zero		1


	//   ....[58]....
        /*04cc*/ 	.word	0x000028d0
        /*04d0*/ 	.word	0x000000ff
        /*04d4*/ 	.word	0x00000000
        /*04d8*/ 	.short	0x010a
        /*04da*/ 	.byte	0x04
	.zero		1


	//   ....[59]....
        /*04dc*/ 	.word	0x00002960
        /*04e0*/ 	.word	0x000000ff
        /*04e4*/ 	.word	0x00000000
        /*04e8*/ 	.short	0x010a
        /*04ea*/ 	.byte	0x04
	.zero		1


	//   ....[60]....
        /*04ec*/ 	.word	0x000029f0
        /*04f0*/ 	.word	0x000000ff
        /*04f4*/ 	.word	0x00000000
        /*04f8*/ 	.short	0x010a
        /*04fa*/ 	.byte	0x04
	.zero		1


	//   ....[61]....
        /*04fc*/ 	.word	0x00002a90
        /*0500*/ 	.word	0x00000000
        /*0504*/ 	.word	0x00000000
        /*0508*/ 	.short	0x010a
        /*050a*/ 	.byte	0xff
	.zero		1


	//   ....[62]....
        /*050c*/ 	.word	0x00002bb0
        /*0510*/ 	.word	0x00000000
        /*0514*/ 	.word	0x00000130
        /*0518*/ 	.short	0x010a
        /*051a*/ 	.byte	0xff
	.zero		1


	//   ....[63]....
        /*051c*/ 	.word	0x00002c20
        /*0520*/ 	.word	0x00000000
        /*0524*/ 	.word	0x00000000
        /*0528*/ 	.short	0x0101
        /*052a*/ 	.byte	0xff
	.zero		1


	//   ....[64]....
        /*052c*/ 	.word	0x00002c40
        /*0530*/ 	.word	0x000000ff
        /*0534*/ 	.word	0x000000e0
        /*0538*/ 	.short	0x010a
        /*053a*/ 	.byte	0x05
	.zero		1


	//   ....[65]....
        /*053c*/ 	.word	0x00002d60
        /*0540*/ 	.word	0x00000000
        /*0544*/ 	.word	0x000000d0
        /*0548*/ 	.short	0x010a
        /*054a*/ 	.byte	0xff
	.zero		1


	//   ....[66]....
        /*054c*/ 	.word	0x00002e60
        /*0550*/ 	.word	0x00000000
        /*0554*/ 	.word	0x00000000
        /*0558*/ 	.short	0x0101
        /*055a*/ 	.byte	0xff
	.zero		1


	//   ....[67]....
        /*055c*/ 	.word	0x00002ef0
        /*0560*/ 	.word	0x000000ff
        /*0564*/ 	.word	0x000000e0
        /*0568*/ 	.short	0x0106
        /*056a*/ 	.byte	0x05
	.zero		1


	//   ....[68]....
        /*056c*/ 	.word	0x00002f10
        /*0570*/ 	.word	0x000000ff
        /*0574*/ 	.word	0x000000e0
        /*0578*/ 	.short	0x010a
        /*057a*/ 	.byte	0x05
	.zero		1


	//   ....[69]....
        /*057c*/ 	.word	0x00002fa0
        /*0580*/ 	.word	0x000000ff
        /*0584*/ 	.word	0x000000e0
        /*0588*/ 	.short	0x0106
        /*058a*/ 	.byte	0x04
	.zero		1


	//   ....[70]....
        /*058c*/ 	.word	0x00002fe0
        /*0590*/ 	.word	0x00000000
        /*0594*/ 	.word	0x000000e0
        /*0598*/ 	.short	0x010a
        /*059a*/ 	.byte	0xff
	.zero		1


	//   ....[71]....
        /*059c*/ 	.word	0x00003220
        /*05a0*/ 	.word	0x000000ff
        /*05a4*/ 	.word	0x00000008
        /*05a8*/ 	.short	0x010a
        /*05aa*/ 	.byte	0x06
	.zero		1


	//   ....[72]....
        /*05ac*/ 	.word	0x00003240
        /*05b0*/ 	.word	0x000000ff
        /*05b4*/ 	.word	0x00000008
        /*05b8*/ 	.short	0x010a
        /*05ba*/ 	.byte	0x06
	.zero		1


	//   ....[73]....
        /*05bc*/ 	.word	0x000033d0
        /*05c0*/ 	.word	0x000000ff
        /*05c4*/ 	.word	0x00000008
        /*05c8*/ 	.short	0x010a
        /*05ca*/ 	.byte	0x06
	.zero		1


	//   ....[74]....
        /*05cc*/ 	.word	0x000033f0
        /*05d0*/ 	.word	0x000000ff
        /*05d4*/ 	.word	0x00000008
        /*05d8*/ 	.short	0x010a
        /*05da*/ 	.byte	0x06
	.zero		1


	//   ....[75]....
        /*05dc*/ 	.word	0x000034b0
        /*05e0*/ 	.word	0x000000ff
        /*05e4*/ 	.word	0x00000000
        /*05e8*/ 	.short	0x0101
        /*05ea*/ 	.byte	0x07
	.zero		1


	//   ....[76]....
        /*05ec*/ 	.word	0x000037f0
        /*05f0*/ 	.word	0x00000000
        /*05f4*/ 	.word	0x000000d0
        /*05f8*/ 	.short	0x010a
        /*05fa*/ 	.byte	0xff
	.zero		1


	//   ....[77]....
        /*05fc*/ 	.word	0x000038b0
        /*0600*/ 	.word	0x00000000
        /*0604*/ 	.word	0x00000000
        /*0608*/ 	.short	0x0101
        /*060a*/ 	.byte	0xff
	.zero		1


	//   ....[78]....
        /*060c*/ 	.word	0x00003970
        /*0610*/ 	.word	0x000000ff
        /*0614*/ 	.word	0x00000000
        /*0618*/ 	.short	0x010a
        /*061a*/ 	.byte	0x08
	.zero		1


	//   ....[79]....
        /*061c*/ 	.word	0x00003980
        /*0620*/ 	.word	0x000000ff
        /*0624*/ 	.word	0x00000110
        /*0628*/ 	.short	0x010a
        /*062a*/ 	.byte	0x09
	.zero		1


	//   ....[80]....
        /*062c*/ 	.word	0x00003a30
        /*0630*/ 	.word	0x000000ff
        /*0634*/ 	.word	0x00000000
        /*0638*/ 	.short	0x010a
        /*063a*/ 	.byte	0x08
	.zero		1


	//   ....[81]....
        /*063c*/ 	.word	0x00003b60
        /*0640*/ 	.word	0x000000ff
        /*0644*/ 	.word	0x00000000
        /*0648*/ 	.short	0x010a
        /*064a*/ 	.byte	0x1e
	.zero		1


	//   ....[82]....
        /*064c*/ 	.word	0x00003e60
        /*0650*/ 	.word	0x000000ff
        /*0654*/ 	.word	0x00000000
        /*0658*/ 	.short	0x010a
        /*065a*/ 	.byte	0x08
	.zero		1


	//   ....[83]....
        /*065c*/ 	.word	0x00003ef0
        /*0660*/ 	.word	0x000000ff
        /*0664*/ 	.word	0x00000000
        /*0668*/ 	.short	0x010a
        /*066a*/ 	.byte	0x08
	.zero		1


	//   ....[84]....
        /*066c*/ 	.word	0x00003f80
        /*0670*/ 	.word	0x000000ff
        /*0674*/ 	.word	0x00000000
        /*0678*/ 	.short	0x010a
        /*067a*/ 	.byte	0x08
	.zero		1


	//   ....[85]....
        /*067c*/ 	.word	0x00004020
        /*0680*/ 	.word	0x00000000
        /*0684*/ 	.word	0x00000000
        /*0688*/ 	.short	0x010a
        /*068a*/ 	.byte	0xff
	.zero		1


	//   ....[86]....
        /*068c*/ 	.word	0x00004060
        /*0690*/ 	.word	0x00000000
        /*0694*/ 	.word	0x00000000
        /*0698*/ 	.short	0x010a
        /*069a*/ 	.byte	0xff
	.zero		1


	//   ....[87]....
        /*069c*/ 	.word	0x000040d0
        /*06a0*/ 	.word	0x000000ff
        /*06a4*/ 	.word	0x00000000
        /*06a8*/ 	.short	0x0101
        /*06aa*/ 	.byte	0x05
	.zero		1


	//   ....[88]....
        /*06ac*/ 	.word	0x00004110
        /*06b0*/ 	.word	0x000000ff
        /*06b4*/ 	.word	0x00000150
        /*06b8*/ 	.short	0x010a
        /*06ba*/ 	.byte	0x07
	.zero		1


	//   ....[89]....
        /*06bc*/ 	.word	0x00004160
        /*06c0*/ 	.word	0x000000ff
        /*06c4*/ 	.word	0x00000000
        /*06c8*/ 	.short	0x0101
        /*06ca*/ 	.byte	0x05
	.zero		1


	//   ....[90]....
        /*06cc*/ 	.word	0x000045b0
        /*06d0*/ 	.word	0x00000000
        /*06d4*/ 	.word	0x000000d0
        /*06d8*/ 	.short	0x010a
        /*06da*/ 	.byte	0xff
	.zero		1


	//   ....[91]....
        /*06dc*/ 	.word	0x00004670
        /*06e0*/ 	.word	0x00000000
        /*06e4*/ 	.word	0x00000000
        /*06e8*/ 	.short	0x0101
        /*06ea*/ 	.byte	0xff
	.zero		1


	//   ....[92]....
        /*06ec*/ 	.word	0x00004990
        /*06f0*/ 	.word	0x000000ff
        /*06f4*/ 	.word	0x000000c8
        /*06f8*/ 	.short	0x010a
        /*06fa*/ 	.byte	0x06
	.zero		1


	//   ....[93]....
        /*06fc*/ 	.word	0x00004b80
        /*0700*/ 	.word	0x000000ff
        /*0704*/ 	.word	0x000000a0
        /*0708*/ 	.short	0x010a
        /*070a*/ 	.byte	0x06
	.zero		1


	//   ....[94]....
        /*070c*/ 	.word	0x00004d70
        /*0710*/ 	.word	0x000000ff
        /*0714*/ 	.word	0x00000080
        /*0718*/ 	.short	0x010b
        /*071a*/ 	.byte	0x06
	.zero		1


	//   ....[95]....
        /*071c*/ 	.word	0x00004d80
        /*0720*/ 	.word	0x000000ff
        /*0724*/ 	.word	0x00000000
        /*0728*/ 	.short	0x0101
        /*072a*/ 	.byte	0x0e
	.zero		1


	//   ....[96]....
        /*072c*/ 	.word	0x00004d90
        /*0730*/ 	.word	0x000000ff
        /*0734*/ 	.word	0x000000a8
        /*0738*/ 	.short	0x010a
        /*073a*/ 	.byte	0x06
	.zero		1


	//   ....[97]....
        /*073c*/ 	.word	0x00004f50
        /*0740*/ 	.word	0x000000ff
        /*0744*/ 	.word	0x00000088
        /*0748*/ 	.short	0x010b
        /*074a*/ 	.byte	0x06
	.zero		1


	//   ....[98]....
        /*074c*/ 	.word	0x00004f60
        /*0750*/ 	.word	0x000000ff
        /*0754*/ 	.word	0x00000000
        /*0758*/ 	.short	0x0101
        /*075a*/ 	.byte	0x0e
	.zero		1


	//   ....[99]....
        /*075c*/ 	.word	0x00004f70
        /*0760*/ 	.word	0x000000ff
        /*0764*/ 	.word	0x000000b0
        /*0768*/ 	.short	0x010a
        /*076a*/ 	.byte	0x06
	.zero		1


	//   ....[100]....
        /*076c*/ 	.word	0x00005160
        /*0770*/ 	.word	0x000000ff
        /*0774*/ 	.word	0x00000090
        /*0778*/ 	.short	0x010b
        /*077a*/ 	.byte	0x06
	.zero		1


	//   ....[101]....
        /*077c*/ 	.word	0x000051d0
        /*0780*/ 	.word	0x000000ff
        /*0784*/ 	.word	0x00000000
        /*0788*/ 	.short	0x0101
        /*078a*/ 	.byte	0x0e
	.zero		1


	//   ....[102]....
        /*078c*/ 	.word	0x000051e0
        /*0790*/ 	.word	0x000000ff
        /*0794*/ 	.word	0x000000b8
        /*0798*/ 	.short	0x010a
        /*079a*/ 	.byte	0x06
	.zero		1


	//   ....[103]....
        /*079c*/ 	.word	0x00005490
        /*07a0*/ 	.word	0x000000ff
        /*07a4*/ 	.word	0x00000098
        /*07a8*/ 	.short	0x010b
        /*07aa*/ 	.byte	0x06
	.zero		1


	//   ....[104]....
        /*07ac*/ 	.word	0x000054b0
        /*07b0*/ 	.word	0x000000ff
        /*07b4*/ 	.word	0x00000000
        /*07b8*/ 	.short	0x0101
        /*07ba*/ 	.byte	0x07
	.zero		1


	//   ....[105]....
        /*07bc*/ 	.word	0x000054e0
        /*07c0*/ 	.word	0x000000ff
        /*07c4*/ 	.word	0x000000a0
        /*07c8*/ 	.short	0x010a
        /*07ca*/ 	.byte	0x06
	.zero		1


	//   ....[106]....
        /*07cc*/ 	.word	0x00005500
        /*07d0*/ 	.word	0x000000ff
        /*07d4*/ 	.word	0x000000a8
        /*07d8*/ 	.short	0x010a
        /*07da*/ 	.byte	0x06
	.zero		1


	//   ....[107]....
        /*07dc*/ 	.word	0x00005520
        /*07e0*/ 	.word	0x000000ff
        /*07e4*/ 	.word	0x000000b0
        /*07e8*/ 	.short	0x010a
        /*07ea*/ 	.byte	0x06
	.zero		1


	//   ....[108]....
        /*07ec*/ 	.word	0x00005560
        /*07f0*/ 	.word	0x00000000
        /*07f4*/ 	.word	0x000000b8
        /*07f8*/ 	.short	0x010a
        /*07fa*/ 	.byte	0xff
	.zero		1


	//   ....[109]....
        /*07fc*/ 	.word	0x00005950
        /*0800*/ 	.word	0x00000000
        /*0804*/ 	.word	0x000000d0
        /*0808*/ 	.short	0x010a
        /*080a*/ 	.byte	0xff
	.zero		1


	//   ....[110]....
        /*080c*/ 	.word	0x00005a60
        /*0810*/ 	.word	0x00000000
        /*0814*/ 	.word	0x00000000
        /*0818*/ 	.short	0x0101
        /*081a*/ 	.byte	0xff
	.zero		1


	//   ....[111]....
        /*081c*/ 	.word	0x00006570
        /*0820*/ 	.word	0x000000ff
        /*0824*/ 	.word	0x00000080
        /*0828*/ 	.short	0x010a
        /*082a*/ 	.byte	0x2f
	.zero		1


	//   ....[112]....
        /*082c*/ 	.word	0x000066d0
        /*0830*/ 	.word	0x00000076
        /*0834*/ 	.word	0x000000f0
        /*0838*/ 	.short	0x010a
        /*083a*/ 	.byte	0xff
	.zero		1


	//   ....[113]....
        /*083c*/ 	.word	0x000067d0
        /*0840*/ 	.word	0x000000ff
        /*0844*/ 	.word	0x00000080
        /*0848*/ 	.short	0x010a
        /*084a*/ 	.byte	0x2f
	.zero		1


	//   ....[114]....
        /*084c*/ 	.word	0x000068b0
        /*0850*/ 	.word	0x00000076
        /*0854*/ 	.word	0x000000f0
        /*0858*/ 	.short	0x010a
        /*085a*/ 	.byte	0xff
	.zero		1


	//   ....[115]....
        /*085c*/ 	.word	0x000073c0
        /*0860*/ 	.word	0x00000000
        /*0864*/ 	.word	0x00000000
        /*0868*/ 	.short	0x0101
        /*086a*/ 	.byte	0xff
	.zero		1


	//   ....[116]....
        /*086c*/ 	.word	0x000073d0
        /*0870*/ 	.word	0x00000003
        /*0874*/ 	.word	0x00000080
        /*0878*/ 	.short	0x010a
        /*087a*/ 	.byte	0xff
	.zero		1


	//   ....[117]....
        /*087c*/ 	.word	0x000074b0
        /*0880*/ 	.word	0x00000003
        /*0884*/ 	.word	0x00000080
        /*0888*/ 	.short	0x010a
        /*088a*/ 	.byte	0xff
	.zero		1


	//   ....[118]....
        /*088c*/ 	.word	0x00008060
        /*0890*/ 	.word	0x00000030
        /*0894*/ 	.word	0x00000000
        /*0898*/ 	.short	0x0101
        /*089a*/ 	.byte	0xff
	.zero		1


	//   ....[119]....
        /*089c*/ 	.word	0x00008080
        /*08a0*/ 	.word	0x00000000
        /*08a4*/ 	.word	0x00000080
        /*08a8*/ 	.short	0x010a
        /*08aa*/ 	.byte	0xff
	.zero		1


	//   ....[120]....
        /*08ac*/ 	.word	0x00008150
        /*08b0*/ 	.word	0x00000000
        /*08b4*/ 	.word	0x00000080
        /*08b8*/ 	.short	0x010a
        /*08ba*/ 	.byte	0xff
	.zero		1


	//   ....[121]....
        /*08bc*/ 	.word	0x00008d00
        /*08c0*/ 	.word	0x00000030
        /*08c4*/ 	.word	0x00000000
        /*08c8*/ 	.short	0x0101
        /*08ca*/ 	.byte	0xff
	.zero		1


	//   ....[122]....
        /*08cc*/ 	.word	0x00008d20
        /*08d0*/ 	.word	0x00000000
        /*08d4*/ 	.word	0x00000080
        /*08d8*/ 	.short	0x010a
        /*08da*/ 	.byte	0xff
	.zero		1


	//   ....[123]....
        /*08dc*/ 	.word	0x00008df0
        /*08e0*/ 	.word	0x00000000
        /*08e4*/ 	.word	0x00000080
        /*08e8*/ 	.short	0x010a
        /*08ea*/ 	.byte	0xff
	.zero		1


	//   ....[124]....
        /*08ec*/ 	.word	0x000091e0
        /*08f0*/ 	.word	0x00000076
        /*08f4*/ 	.word	0x00000000
        /*08f8*/ 	.short	0x0101
        /*08fa*/ 	.byte	0xff
	.zero		1


	//   ....[125]....
        /*08fc*/ 	.word	0x000099f0
        /*0900*/ 	.word	0x00000000
        /*0904*/ 	.word	0x00000000
        /*0908*/ 	.short	0x0101
        /*090a*/ 	.byte	0xff
	.zero		1


	//   ....[126]....
        /*090c*/ 	.word	0x00009c80
        /*0910*/ 	.word	0x000000ff
        /*0914*/ 	.word	0x00000000
        /*0918*/ 	.short	0x0101
        /*091a*/ 	.byte	0x04
	.zero		1


	//   ....[127]....
        /*091c*/ 	.word	0x00009ca0
        /*0920*/ 	.word	0x00000002
        /*0924*/ 	.word	0x00000140
        /*0928*/ 	.short	0x010a
        /*092a*/ 	.byte	0xff
	.zero		1


	//   ....[128]....
        /*092c*/ 	.word	0x00009d00
        /*0930*/ 	.word	0x00000002
        /*0934*/ 	.word	0x00000040
        /*0938*/ 	.short	0x010a
        /*093a*/ 	.byte	0xff
	.zero		1


	//   ....[129]....
        /*093c*/ 	.word	0x00009d60
        /*0940*/ 	.word	0x00000002
        /*0944*/ 	.word	0x00000040
        /*0948*/ 	.short	0x010a
        /*094a*/ 	.byte	0xff
	.zero		1


	//   ....[130]....
        /*094c*/ 	.word	0x00009db0
        /*0950*/ 	.word	0x00000002
        /*0954*/ 	.word	0x000000d0
        /*0958*/ 	.short	0x010a
        /*095a*/ 	.byte	0xff
	.zero		1


	//   ....[131]....
        /*095c*/ 	.word	0x00009e10
        /*0960*/ 	.word	0x00000000
        /*0964*/ 	.word	0x00000000
        /*0968*/ 	.short	0x010a
        /*096a*/ 	.byte	0xff
	.zero		1


	//   ....[132]....
        /*096c*/ 	.word	0x00009e70
        /*0970*/ 	.word	0x00000000
        /*0974*/ 	.word	0x00000000
        /*0978*/ 	.short	0x010a
        /*097a*/ 	.byte	0xff
	.zero		1


	//   ....[133]....
        /*097c*/ 	.word	0x00009ed0
        /*0980*/ 	.word	0x00000000
        /*0984*/ 	.word	0x00000000
        /*0988*/ 	.short	0x010a
        /*098a*/ 	.byte	0xff
	.zero		1


	//   ....[134]....
        /*098c*/ 	.word	0x00009f30
        /*0990*/ 	.word	0x00000000
        /*0994*/ 	.word	0x00000000
        /*0998*/ 	.short	0x010a
        /*099a*/ 	.byte	0xff
	.zero		1


	//   ....[135]....
        /*099c*/ 	.word	0x00009f90
        /*09a0*/ 	.word	0x00000000
        /*09a4*/ 	.word	0x00000000
        /*09a8*/ 	.short	0x010a
        /*09aa*/ 	.byte	0xff
	.zero		1


	//   ....[136]....
        /*09ac*/ 	.word	0x00009ff0
        /*09b0*/ 	.word	0x00000000
        /*09b4*/ 	.word	0x00000000
        /*09b8*/ 	.short	0x010a
        /*09ba*/ 	.byte	0xff
	.zero		1


	//   ....[137]....
        /*09bc*/ 	.word	0x0000a050
        /*09c0*/ 	.word	0x00000000
        /*09c4*/ 	.word	0x00000000
        /*09c8*/ 	.short	0x010a
        /*09ca*/ 	.byte	0xff
	.zero		1


	//   ....[138]....
        /*09cc*/ 	.word	0x0000a0a0
        /*09d0*/ 	.word	0x00000000
        /*09d4*/ 	.word	0x00000130
        /*09d8*/ 	.short	0x010a
        /*09da*/ 	.byte	0xff
	.zero		1


	//   ....[139]....
        /*09dc*/ 	.word	0x0000a100
        /*09e0*/ 	.word	0x00000000
        /*09e4*/ 	.word	0x000000e0
        /*09e8*/ 	.short	0x010a
        /*09ea*/ 	.byte	0xff
	.zero		1


	//   ....[140]....
        /*09ec*/ 	.word	0x0000a150
        /*09f0*/ 	.word	0x00000000
        /*09f4*/ 	.word	0x000000d0
        /*09f8*/ 	.short	0x010a
        /*09fa*/ 	.byte	0xff
	.zero		1


	//   ....[141]....
        /*09fc*/ 	.word	0x0000a1b0
        /*0a00*/ 	.word	0x00000000
        /*0a04*/ 	.word	0x000000e0
        /*0a08*/ 	.short	0x010a
        /*0a0a*/ 	.byte	0xff
	.zero		1


	//   ....[142]....
        /*0a0c*/ 	.word	0x0000a210
        /*0a10*/ 	.word	0x00000003
        /*0a14*/ 	.word	0x00000008
        /*0a18*/ 	.short	0x010a
        /*0a1a*/ 	.byte	0xff
	.zero		1


	//   ....[143]....
        /*0a1c*/ 	.word	0x0000a2f0
        /*0a20*/ 	.word	0x00000000
        /*0a24*/ 	.word	0x00000008
        /*0a28*/ 	.short	0x010a
        /*0a2a*/ 	.byte	0xff
	.zero		1


	//   ....[144]....
        /*0a2c*/ 	.word	0x0000a340
        /*0a30*/ 	.word	0x00000000
        /*0a34*/ 	.word	0x000000d0
        /*0a38*/ 	.short	0x010a
        /*0a3a*/ 	.byte	0xff
	.zero		1


	//   ....[145]....
        /*0a3c*/ 	.word	0x0000a3a0
        /*0a40*/ 	.word	0x00000000
        /*0a44*/ 	.word	0x00000110
        /*0a48*/ 	.short	0x010a
        /*0a4a*/ 	.byte	0xff
	.zero		1


	//   ....[146]....
        /*0a4c*/ 	.word	0x0000a400
        /*0a50*/ 	.word	0x00000000
        /*0a54*/ 	.word	0x00000000
        /*0a58*/ 	.short	0x010a
        /*0a5a*/ 	.byte	0xff
	.zero		1


	//   ....[147]....
        /*0a5c*/ 	.word	0x0000a460
        /*0a60*/ 	.word	0x00000000
        /*0a64*/ 	.word	0x00000000
        /*0a68*/ 	.short	0x010a
        /*0a6a*/ 	.byte	0xff
	.zero		1


	//   ....[148]....
        /*0a6c*/ 	.word	0x0000a4c0
        /*0a70*/ 	.word	0x00000000
        /*0a74*/ 	.word	0x00000000
        /*0a78*/ 	.short	0x010a
        /*0a7a*/ 	.byte	0xff
	.zero		1


	//   ....[149]....
        /*0a7c*/ 	.word	0x0000a520
        /*0a80*/ 	.word	0x00000000
        /*0a84*/ 	.word	0x00000000
        /*0a88*/ 	.short	0x010a
        /*0a8a*/ 	.byte	0xff
	.zero		1


	//   ....[150]....
        /*0a8c*/ 	.word	0x0000a580
        /*0a90*/ 	.word	0x00000000
        /*0a94*/ 	.word	0x00000150
        /*0a98*/ 	.short	0x010a
        /*0a9a*/ 	.byte	0xff
	.zero		1


	//   ....[151]....
        /*0a9c*/ 	.word	0x0000a5d0
        /*0aa0*/ 	.word	0x00000000
        /*0aa4*/ 	.word	0x000000d0
        /*0aa8*/ 	.short	0x010a
        /*0aaa*/ 	.byte	0xff
	.zero		1


	//   ....[152]....
        /*0aac*/ 	.word	0x0000a630
        /*0ab0*/ 	.word	0x00000000
        /*0ab4*/ 	.word	0x000000c8
        /*0ab8*/ 	.short	0x010a
        /*0aba*/ 	.byte	0xff
	.zero		1


	//   ....[153]....
        /*0abc*/ 	.word	0x0000a690
        /*0ac0*/ 	.word	0x00000000
        /*0ac4*/ 	.word	0x000000a0
        /*0ac8*/ 	.short	0x010a
        /*0aca*/ 	.byte	0xff
	.zero		1


	//   ....[154]....
        /*0acc*/ 	.word	0x0000a6f0
        /*0ad0*/ 	.word	0x00000000
        /*0ad4*/ 	.word	0x000000a8
        /*0ad8*/ 	.short	0x010a
        /*0ada*/ 	.byte	0xff
	.zero		1


	//   ....[155]....
        /*0adc*/ 	.word	0x0000a750
        /*0ae0*/ 	.word	0x00000000
        /*0ae4*/ 	.word	0x000000b0
        /*0ae8*/ 	.short	0x010a
        /*0aea*/ 	.byte	0xff
	.zero		1


	//   ....[156]....
        /*0aec*/ 	.word	0x0000a7b0
        /*0af0*/ 	.word	0x00000000
        /*0af4*/ 	.word	0x000000b8
        /*0af8*/ 	.short	0x010a
        /*0afa*/ 	.byte	0xff
	.zero		1


	//   ....[157]....
        /*0afc*/ 	.word	0x0000a810
        /*0b00*/ 	.word	0x00000000
        /*0b04*/ 	.word	0x000000a0
        /*0b08*/ 	.short	0x010a
        /*0b0a*/ 	.byte	0xff
	.zero		1


	//   ....[158]....
        /*0b0c*/ 	.word	0x0000a870
        /*0b10*/ 	.word	0x00000000
        /*0b14*/ 	.word	0x000000a8
        /*0b18*/ 	.short	0x010a
        /*0b1a*/ 	.byte	0xff
	.zero		1


	//   ....[159]....
        /*0b1c*/ 	.word	0x0000a8d0
        /*0b20*/ 	.word	0x00000000
        /*0b24*/ 	.word	0x000000b0
        /*0b28*/ 	.short	0x010a
        /*0b2a*/ 	.byte	0xff
	.zero		1


	//   ....[160]....
        /*0b2c*/ 	.word	0x0000a920
        /*0b30*/ 	.word	0x00000000
        /*0b34*/ 	.word	0x000000d0
        /*0b38*/ 	.short	0x010a
        /*0b3a*/ 	.byte	0xff
	.zero		1


	//   ....[161]....
        /*0b3c*/ 	.word	0x0000a980
        /*0b40*/ 	.word	0x00000003
        /*0b44*/ 	.word	0x00000080
        /*0b48*/ 	.short	0x010a
        /*0b4a*/ 	.byte	0xff
	.zero		1


	//   ....[162]....
        /*0b4c*/ 	.word	0x0000a9d0
        /*0b50*/ 	.word	0x00000076
        /*0b54*/ 	.word	0x000000f0
        /*0b58*/ 	.short	0x010a
        /*0b5a*/ 	.byte	0xff
	.zero		1


	//   ....[163]....
        /*0b5c*/ 	.word	0x0000aa20
        /*0b60*/ 	.word	0x00000003
        /*0b64*/ 	.word	0x00000080
        /*0b68*/ 	.short	0x010a
        /*0b6a*/ 	.byte	0xff
	.zero		1


	//   ....[164]....
        /*0b6c*/ 	.word	0x0000aa70
        /*0b70*/ 	.word	0x00000000
        /*0b74*/ 	.word	0x00000080
        /*0b78*/ 	.short	0x010a
        /*0b7a*/ 	.byte	0xff
	.zero		1


	//   ....[165]....
        /*0b7c*/ 	.word	0x0000aac0
        /*0b80*/ 	.word	0x00000000
        /*0b84*/ 	.word	0x00000080
        /*0b88*/ 	.short	0x010a
        /*0b8a*/ 	.byte	0xff
	.zero		1


	//----- nvinfo : EIATTR_NUM_MBARRIERS
	.align		4
.L_47:
        /*0b8c*/ 	.byte	0x03, 0x38
        /*0b8e*/ 	.short	0x002b


	//----- nvinfo : EIATTR_EXIT_INSTR_OFFSETS
	.align		4
        /*0b90*/ 	.byte	0x04, 0x1c
        /*0b92*/ 	.short	(.L_49 - .L_48)


	//   ....[0]....
.L_48:
        /*0b94*/ 	.word	0x00002ac0


	//   ....[1]....
        /*0b98*/ 	.word	0x00002fb0


	//   ....[2]....
        /*0b9c*/ 	.word	0x00003010


	//   ....[3]....
        /*0ba0*/ 	.word	0x00004390


	//   ....[4]....
        /*0ba4*/ 	.word	0x00005590


	//   ....[5]....
        /*0ba8*/ 	.word	0x000055d0


	//   ....[6]....
        /*0bac*/ 	.word	0x00009b80


	//   ....[7]....
        /*0bb0*/ 	.word	0x00009bf0


	//   ....[8]....
        /*0bb4*/ 	.word	0x00009c20


	//   ....[9]....
        /*0bb8*/ 	.word	0x00009c90


	//----- nvinfo : EIATTR_MAX_THREADS
	.align		4
.L_49:
        /*0bbc*/ 	.byte	0x04, 0x05
        /*0bbe*/ 	.short	(.L_51 - .L_50)
.L_50:
        /*0bc0*/ 	.word	0x00000100
        /*0bc4*/ 	.word	0x00000001
        /*0bc8*/ 	.word	0x00000001


	//----- nvinfo : EIATTR_CRS_STACK_SIZE
	.align		4
.L_51:
        /*0bcc*/ 	.byte	0x04, 0x1e
        /*0bce*/ 	.short	(.L_53 - .L_52)
.L_52:
        /*0bd0*/ 	.word	0x00000000


	//----- nvinfo : EIATTR_CBANK_PARAM_SIZE
	.align		4
.L_53:
        /*0bd4*/ 	.byte	0x03, 0x19
        /*0bd6*/ 	.short	0x0800


	//----- nvinfo : EIATTR_PARAM_CBANK
	.align		4
        /*0bd8*/ 	.byte	0x04, 0x0a
        /*0bda*/ 	.short	(.L_55 - .L_54)
	.align		4
.L_54:
        /*0bdc*/ 	.word	index@(.nv.constant0._ZN7cutlass13device_kernelINS_4gemm6kernel13GemmUniversalIN4cute5tupleIJiiiiEEENS1_10collective13CollectiveMmaINS1_35MainloopSm100TmaUmmaWarpSpecializedILi8ELi2ELi4ENS5_IJNS4_1CILi2EEENSA_ILi1EEESC_EEEEENS5_IJNSA_ILi128EEENSA_ILi256EEENSA_ILi64EEEEEENS_10bfloat16_tENS5_IJlSC_lEEESJ_SK_NS4_8TiledMMAINS4_8MMA_AtomIJNS4_26SM100_MMA_F16BF16_2x1SM_SSISJ_SJ_fLi128ELi256ELNS4_4UMMA5MajorE0ELSP_0ELNSO_7ScaleInE0ELSQ_0EEEEEENS4_6LayoutINS5_IJSC_SC_SC_EEENS5_IJNSA_ILi0EEESV_SV_EEEEENS5_IJNS4_10UnderscoreESY_SY_EEEEENS4_18SM100_TMA_2SM_LOADENS4_14ComposedLayoutINS4_7SwizzleILi3ELi4ELi3EEENS4_18smem_ptr_flag_bitsILi16EEENST_INS5_IJNSA_ILi8EEESH_EEENS5_IJSH_SC_EEEEEEEvNS4_8identityES11_S1B_vS1C_EENS_8epilogue10collective18CollectiveEpilogueINS1E_23Sm100TmaWarpSpecializedILi4ELi2ELi32ELb1ELb0EEEJNS5_IJSH_SG_SH_EEENS5_IJNST_ISH_SC_EENST_INS5_IJNSA_ILi32EEESB_EEENS5_IJSC_SF_EEEEEEEESJ_SK_SJ_SK_NS1E_6fusion15FusionCallbacksIS1I_NS1Q_23LinCombPerRowBiasEltActINS1E_6thread4ReLuESJ_fSJ_SJ_fLi8ELNS_15FloatRoundStyleE2EEES1J_S1P_JEEENS4_5SM1004TMEM4LOAD26SM100_TMEM_LOAD_32dp32b32xENS4_13SM90_TMA_LOADENS12_INS13_ILi2ELi4ELi3EEES16_NST_INS5_IJS17_S1L_EEENS5_IJS1L_SC_EEEEEEENS4_39AutoVectorizingCopyWithAssumedAlignmentILi128EEENS4_14SM90_TMA_STOREES27_S29_S29_EEEvvEEEEvNT_6ParamsE)
        /*0be0*/ 	.short	0x0380
        /*0be2*/ 	.short	0x0800


	//----- nvinfo : EIATTR_SW_WAR
	.align		4
.L_55:
        /*0be4*/ 	.byte	0x04, 0x36
        /*0be6*/ 	.short	(.L_57 - .L_56)
.L_56:
        /*0be8*/ 	.word	0x00000008
.L_57:


//--------------------- .nv.callgraph             --------------------------
	.section	.nv.callgraph,"",@"SHT_CUDA_CALLGRAPH"
	.align	4
	.sectionentsize	8
	.align		4
        /*0000*/ 	.word	0x00000000
	.align		4
        /*0004*/ 	.word	0xffffffff
	.align		4
        /*0008*/ 	.word	index@(_ZN7cutlass13device_kernelINS_4gemm6kernel13GemmUniversalIN4cute5tupleIJiiiiEEENS1_10collective13CollectiveMmaINS1_35MainloopSm100TmaUmmaWarpSpecializedILi8ELi2ELi4ENS5_IJNS4_1CILi2EEENSA_ILi1EEESC_EEEEENS5_IJNSA_ILi128EEENSA_ILi256EEENSA_ILi64EEEEEENS_10bfloat16_tENS5_IJlSC_lEEESJ_SK_NS4_8TiledMMAINS4_8MMA_AtomIJNS4_26SM100_MMA_F16BF16_2x1SM_SSISJ_SJ_fLi128ELi256ELNS4_4UMMA5MajorE0ELSP_0ELNSO_7ScaleInE0ELSQ_0EEEEEENS4_6LayoutINS5_IJSC_SC_SC_EEENS5_IJNSA_ILi0EEESV_SV_EEEEENS5_IJNS4_10UnderscoreESY_SY_EEEEENS4_18SM100_TMA_2SM_LOADENS4_14ComposedLayoutINS4_7SwizzleILi3ELi4ELi3EEENS4_18smem_ptr_flag_bitsILi16EEENST_INS5_IJNSA_ILi8EEESH_EEENS5_IJSH_SC_EEEEEEEvNS4_8identityES11_S1B_vS1C_EENS_8epilogue10collective18CollectiveEpilogueINS1E_23Sm100TmaWarpSpecializedILi4ELi2ELi32ELb1ELb0EEEJNS5_IJSH_SG_SH_EEENS5_IJNST_ISH_SC_EENST_INS5_IJNSA_ILi32EEESB_EEENS5_IJSC_SF_EEEEEEEESJ_SK_SJ_SK_NS1E_6fusion15FusionCallbacksIS1I_NS1Q_23LinCombPerRowBiasEltActINS1E_6thread4ReLuESJ_fSJ_SJ_fLi8ELNS_15FloatRoundStyleE2EEES1J_S1P_JEEENS4_5SM1004TMEM4LOAD26SM100_TMEM_LOAD_32dp32b32xENS4_13SM90_TMA_LOADENS12_INS13_ILi2ELi4ELi3EEES16_NST_INS5_IJS17_S1L_EEENS5_IJS1L_SC_EEEEEEENS4_39AutoVectorizingCopyWithAssumedAlignmentILi128EEENS4_14SM90_TMA_STOREES27_S29_S29_EEEvvEEEEvNT_6ParamsE)
	.align		4
        /*000c*/ 	.word	index@(__assertfail)
	.align		4
        /*0010*/ 	.word	0x00000000
	.align		4
        /*0014*/ 	.word	0xfffffffe
	.align		4
        /*0018*/ 	.word	0x00000000
	.align		4
        /*001c*/ 	.word	0xfffffffd
	.align		4
        /*0020*/ 	.word	0x00000000
	.align		4
        /*0024*/ 	.word	0xfffffffc


//--------------------- .nv.constant4             --------------------------
	.section	.nv.constant4,"a",@progbits
	.align	8
	.align		8
.nv.constant4:
        /*0000*/ 	.dword	__assertfail
	.align		8
        /*0008*/ 	.dword	__unnamed_1
	.align		8
        /*0010*/ 	.dword	__unnamed_2
	.align		8
        /*0018*/ 	.dword	_ZN39_INTERNAL_f422f44d_4_k_cu_f903dabb_29804cuda3std3__45__cpo5beginE
	.align		8
        /*0020*/ 	.dword	_ZN39_INTERNAL_f422f44d_4_k_cu_f903dabb_29804cuda3std3__45__cpo3endE
	.align		8
        /*0028*/ 	.dword	_ZN39_INTERNAL_f422f44d_4_k_cu_f903dabb_29804cuda3std3__45__cpo6cbeginE
	.align		8
        /*0030*/ 	.dword	_ZN39_INTERNAL_f422f44d_4_k_cu_f903dabb_29804cuda3std3__45__cpo4cendE
	.align		8
        /*0038*/ 	.dword	_ZN39_INTERNAL_f422f44d_4_k_cu_f903dabb_29804cuda3std3__441_GLOBAL__N__f422f44d_4_k_cu_f903dabb_29806ignoreE
	.align		8
        /*0040*/ 	.dword	_ZN39_INTERNAL_f422f44d_4_k_cu_f903dabb_29804cuda3std3__419piecewise_constructE
	.align		8
        /*0048*/ 	.dword	_ZN39_INTERNAL_f422f44d_4_k_cu_f903dabb_29804cuda3std3__48in_placeE
	.align		8
        /*0050*/ 	.dword	_ZN39_INTERNAL_f422f44d_4_k_cu_f903dabb_29804cuda3std6ranges3__45__cpo4swapE
	.align		8
        /*0058*/ 	.dword	_ZN39_INTERNAL_f422f44d_4_k_cu_f903dabb_29804cuda3std6ranges3__45__cpo9iter_moveE
	.align		8
        /*0060*/ 	.dword	_ZN39_INTERNAL_f422f44d_4_k_cu_f903dabb_29804cute7productE
	.align		8
        /*0068*/ 	.dword	_ZN39_INTERNAL_f422f44d_4_k_cu_f903dabb_29804cute1_E
	.align		8
        /*0070*/ 	.dword	$str$25
	.align		8
        /*0078*/ 	.dword	$str$26
	.align		8
        /*0080*/ 	.dword	$str$27
	.align		8
        /*0088*/ 	.dword	$str$28


//--------------------- .text._ZN7cutlass13device_kernelINS_4gemm6kernel13GemmUniversalIN4cute5tupleIJiiiiEEENS1_10collective13CollectiveMmaINS1_35MainloopSm100TmaUmmaWarpSpecializedILi8ELi2ELi4ENS5_IJNS4_1CILi2EEENSA_ILi1EEESC_EEEEENS5_IJNSA_ILi128EEENSA_ILi256EEENSA_ILi64EEEEEENS_10bfloat16_tENS5_IJlSC_lEEESJ_SK_NS4_8TiledMMAINS4_8MMA_AtomIJNS4_26SM100_MMA_F16BF16_2x1SM_SSISJ_SJ_fLi128ELi256ELNS4_4UMMA5MajorE0ELSP_0ELNSO_7ScaleInE0ELSQ_0EEEEEENS4_6LayoutINS5_IJSC_SC_SC_EEENS5_IJNSA_ILi0EEESV_SV_EEEEENS5_IJNS4_10UnderscoreESY_SY_EEEEENS4_18SM100_TMA_2SM_LOADENS4_14ComposedLayoutINS4_7SwizzleILi3ELi4ELi3EEENS4_18smem_ptr_flag_bitsILi16EEENST_INS5_IJNSA_ILi8EEESH_EEENS5_IJSH_SC_EEEEEEEvNS4_8identityES11_S1B_vS1C_EENS_8epilogue10collective18CollectiveEpilogueINS1E_23Sm100TmaWarpSpecializedILi4ELi2ELi32ELb1ELb0EEEJNS5_IJSH_SG_SH_EEENS5_IJNST_ISH_SC_EENST_INS5_IJNSA_ILi32EEESB_EEENS5_IJSC_SF_EEEEEEEESJ_SK_SJ_SK_NS1E_6fusion15FusionCallbacksIS1I_NS1Q_23LinCombPerRowBiasEltActINS1E_6thread4ReLuESJ_fSJ_SJ_fLi8ELNS_15FloatRoundStyleE2EEES1J_S1P_JEEENS4_5SM1004TMEM4LOAD26SM100_TMEM_LOAD_32dp32b32xENS4_13SM90_TMA_LOADENS12_INS13_ILi2ELi4ELi3EEES16_NST_INS5_IJS17_S1L_EEENS5_IJS1L_SC_EEEEEEENS4_39AutoVectorizingCopyWithAssumedAlignmentILi128EEENS4_14SM90_TMA_STOREES27_S29_S29_EEEvvEEEEvNT_6ParamsE --------------------------
	.section	.text._ZN7cutlass13device_kernelINS_4gemm6kernel13GemmUniversalIN4cute5tupleIJiiiiEEENS1_10collective13CollectiveMmaINS1_35MainloopSm100TmaUmmaWarpSpecializedILi8ELi2ELi4ENS5_IJNS4_1CILi2EEENSA_ILi1EEESC_EEEEENS5_IJNSA_ILi128EEENSA_ILi256EEENSA_ILi64EEEEEENS_10bfloat16_tENS5_IJlSC_lEEESJ_SK_NS4_8TiledMMAINS4_8MMA_AtomIJNS4_26SM100_MMA_F16BF16_2x1SM_SSISJ_SJ_fLi128ELi256ELNS4_4UMMA5MajorE0ELSP_0ELNSO_7ScaleInE0ELSQ_0EEEEEENS4_6LayoutINS5_IJSC_SC_SC_EEENS5_IJNSA_ILi0EEESV_SV_EEEEENS5_IJNS4_10UnderscoreESY_SY_EEEEENS4_18SM100_TMA_2SM_LOADENS4_14ComposedLayoutINS4_7SwizzleILi3ELi4ELi3EEENS4_18smem_ptr_flag_bitsILi16EEENST_INS5_IJNSA_ILi8EEESH_EEENS5_IJSH_SC_EEEEEEEvNS4_8identityES11_S1B_vS1C_EENS_8epilogue10collective18CollectiveEpilogueINS1E_23Sm100TmaWarpSpecializedILi4ELi2ELi32ELb1ELb0EEEJNS5_IJSH_SG_SH_EEENS5_IJNST_ISH_SC_EENST_INS5_IJNSA_ILi32EEESB_EEENS5_IJSC_SF_EEEEEEEESJ_SK_SJ_SK_NS1E_6fusion15FusionCallbacksIS1I_NS1Q_23LinCombPerRowBiasEltActINS1E_6thread4ReLuESJ_fSJ_SJ_fLi8ELNS_15FloatRoundStyleE2EEES1J_S1P_JEEENS4_5SM1004TMEM4LOAD26SM100_TMEM_LOAD_32dp32b32xENS4_13SM90_TMA_LOADENS12_INS13_ILi2ELi4ELi3EEES16_NST_INS5_IJS17_S1L_EEENS5_IJS1L_SC_EEEEEEENS4_39AutoVectorizingCopyWithAssumedAlignmentILi128EEENS4_14SM90_TMA_STOREES27_S29_S29_EEEvvEEEEvNT_6ParamsE,"ax",@progbits
	.align	128
.text._ZN7cutlass13device_kernelINS_4gemm6kernel13GemmUniversalIN4cute5tupleIJiiiiEEENS1_10collective13CollectiveMmaINS1_35MainloopSm100TmaUmmaWarpSpecializedILi8ELi2ELi4ENS5_IJNS4_1CILi2EEENSA_ILi1EEESC_EEEEENS5_IJNSA_ILi128EEENSA_ILi256EEENSA_ILi64EEEEEENS_10bfloat16_tENS5_IJlSC_lEEESJ_SK_NS4_8TiledMMAINS4_8MMA_AtomIJNS4_26SM100_MMA_F16BF16_2x1SM_SSISJ_SJ_fLi128ELi256ELNS4_4UMMA5MajorE0ELSP_0ELNSO_7ScaleInE0ELSQ_0EEEEEENS4_6LayoutINS5_IJSC_SC_SC_EEENS5_IJNSA_ILi0EEESV_SV_EEEEENS5_IJNS4_10UnderscoreESY_SY_EEEEENS4_18SM100_TMA_2SM_LOADENS4_14ComposedLayoutINS4_7SwizzleILi3ELi4ELi3EEENS4_18smem_ptr_flag_bitsILi16EEENST_INS5_IJNSA_ILi8EEESH_EEENS5_IJSH_SC_EEEEEEEvNS4_8identityES11_S1B_vS1C_EENS_8epilogue10collective18CollectiveEpilogueINS1E_23Sm100TmaWarpSpecializedILi4ELi2ELi32ELb1ELb0EEEJNS5_IJSH_SG_SH_EEENS5_IJNST_ISH_SC_EENST_INS5_IJNSA_ILi32EEESB_EEENS5_IJSC_SF_EEEEEEEESJ_SK_SJ_SK_NS1E_6fusion15FusionCallbacksIS1I_NS1Q_23LinCombPerRowBiasEltActINS1E_6thread4ReLuESJ_fSJ_SJ_fLi8ELNS_15FloatRoundStyleE2EEES1J_S1P_JEEENS4_5SM1004TMEM4LOAD26SM100_TMEM_LOAD_32dp32b32xENS4_13SM90_TMA_LOADENS12_INS13_ILi2ELi4ELi3EEES16_NST_INS5_IJS17_S1L_EEENS5_IJS1L_SC_EEEEEEENS4_39AutoVectorizingCopyWithAssumedAlignmentILi128EEENS4_14SM90_TMA_STOREES27_S29_S29_EEEvvEEEEvNT_6ParamsE:
        .type           _ZN7cutlass13device_kernelINS_4gemm6kernel13GemmUniversalIN4cute5tupleIJiiiiEEENS1_10collective13CollectiveMmaINS1_35MainloopSm100TmaUmmaWarpSpecializedILi8ELi2ELi4ENS5_IJNS4_1CILi2EEENSA_ILi1EEESC_EEEEENS5_IJNSA_ILi128EEENSA_ILi256EEENSA_ILi64EEEEEENS_10bfloat16_tENS5_IJlSC_lEEESJ_SK_NS4_8TiledMMAINS4_8MMA_AtomIJNS4_26SM100_MMA_F16BF16_2x1SM_SSISJ_SJ_fLi128ELi256ELNS4_4UMMA5MajorE0ELSP_0ELNSO_7ScaleInE0ELSQ_0EEEEEENS4_6LayoutINS5_IJSC_SC_SC_EEENS5_IJNSA_ILi0EEESV_SV_EEEEENS5_IJNS4_10UnderscoreESY_SY_EEEEENS4_18SM100_TMA_2SM_LOADENS4_14ComposedLayoutINS4_7SwizzleILi3ELi4ELi3EEENS4_18smem_ptr_flag_bitsILi16EEENST_INS5_IJNSA_ILi8EEESH_EEENS5_IJSH_SC_EEEEEEEvNS4_8identityES11_S1B_vS1C_EENS_8epilogue10collective18CollectiveEpilogueINS1E_23Sm100TmaWarpSpecializedILi4ELi2ELi32ELb1ELb0EEEJNS5_IJSH_SG_SH_EEENS5_IJNST_ISH_SC_EENST_INS5_IJNSA_ILi32EEESB_EEENS5_IJSC_SF_EEEEEEEESJ_SK_SJ_SK_NS1E_6fusion15FusionCallbacksIS1I_NS1Q_23LinCombPerRowBiasEltActINS1E_6thread4ReLuESJ_fSJ_SJ_fLi8ELNS_15FloatRoundStyleE2EEES1J_S1P_JEEENS4_5SM1004TMEM4LOAD26SM100_TMEM_LOAD_32dp32b32xENS4_13SM90_TMA_LOADENS12_INS13_ILi2ELi4ELi3EEES16_NST_INS5_IJS17_S1L_EEENS5_IJS1L_SC_EEEEEEENS4_39AutoVectorizingCopyWithAssumedAlignmentILi128EEENS4_14SM90_TMA_STOREES27_S29_S29_EEEvvEEEEvNT_6ParamsE,@function
        .size           _ZN7cutlass13device_kernelINS_4gemm6kernel13GemmUniversalIN4cute5tupleIJiiiiEEENS1_10collective13CollectiveMmaINS1_35MainloopSm100TmaUmmaWarpSpecializedILi8ELi2ELi4ENS5_IJNS4_1CILi2EEENSA_ILi1EEESC_EEEEENS5_IJNSA_ILi128EEENSA_ILi256EEENSA_ILi64EEEEEENS_10bfloat16_tENS5_IJlSC_lEEESJ_SK_NS4_8TiledMMAINS4_8MMA_AtomIJNS4_26SM100_MMA_F16BF16_2x1SM_SSISJ_SJ_fLi128ELi256ELNS4_4UMMA5MajorE0ELSP_0ELNSO_7ScaleInE0ELSQ_0EEEEEENS4_6LayoutINS5_IJSC_SC_SC_EEENS5_IJNSA_ILi0EEESV_SV_EEEEENS5_IJNS4_10UnderscoreESY_SY_EEEEENS4_18SM100_TMA_2SM_LOADENS4_14ComposedLayoutINS4_7SwizzleILi3ELi4ELi3EEENS4_18smem_ptr_flag_bitsILi16EEENST_INS5_IJNSA_ILi8EEESH_EEENS5_IJSH_SC_EEEEEEEvNS4_8identityES11_S1B_vS1C_EENS_8epilogue10collective18CollectiveEpilogueINS1E_23Sm100TmaWarpSpecializedILi4ELi2ELi32ELb1ELb0EEEJNS5_IJSH_SG_SH_EEENS5_IJNST_ISH_SC_EENST_INS5_IJNSA_ILi32EEESB_EEENS5_IJSC_SF_EEEEEEEESJ_SK_SJ_SK_NS1E_6fusion15FusionCallbacksIS1I_NS1Q_23LinCombPerRowBiasEltActINS1E_6thread4ReLuESJ_fSJ_SJ_fLi8ELNS_15FloatRoundStyleE2EEES1J_S1P_JEEENS4_5SM1004TMEM4LOAD26SM100_TMEM_LOAD_32dp32b32xENS4_13SM90_TMA_LOADENS12_INS13_ILi2ELi4ELi3EEES16_NST_INS5_IJS17_S1L_EEENS5_IJS1L_SC_EEEEEEENS4_39AutoVectorizingCopyWithAssumedAlignmentILi128EEENS4_14SM90_TMA_STOREES27_S29_S29_EEEvvEEEEvNT_6ParamsE,(.L_x_211 - _ZN7cutlass13device_kernelINS_4gemm6kernel13GemmUniversalIN4cute5tupleIJiiiiEEENS1_10collective13CollectiveMmaINS1_35MainloopSm100TmaUmmaWarpSpecializedILi8ELi2ELi4ENS5_IJNS4_1CILi2EEENSA_ILi1EEESC_EEEEENS5_IJNSA_ILi128EEENSA_ILi256EEENSA_ILi64EEEEEENS_10bfloat16_tENS5_IJlSC_lEEESJ_SK_NS4_8TiledMMAINS4_8MMA_AtomIJNS4_26SM100_MMA_F16BF16_2x1SM_SSISJ_SJ_fLi128ELi256ELNS4_4UMMA5MajorE0ELSP_0ELNSO_7ScaleInE0ELSQ_0EEEEEENS4_6LayoutINS5_IJSC_SC_SC_EEENS5_IJNSA_ILi0EEESV_SV_EEEEENS5_IJNS4_10UnderscoreESY_SY_EEEEENS4_18SM100_TMA_2SM_LOADENS4_14ComposedLayoutINS4_7SwizzleILi3ELi4ELi3EEENS4_18smem_ptr_flag_bitsILi16EEENST_INS5_IJNSA_ILi8EEESH_EEENS5_IJSH_SC_EEEEEEEvNS4_8identityES11_S1B_vS1C_EENS_8epilogue10collective18CollectiveEpilogueINS1E_23Sm100TmaWarpSpecializedILi4ELi2ELi32ELb1ELb0EEEJNS5_IJSH_SG_SH_EEENS5_IJNST_ISH_SC_EENST_INS5_IJNSA_ILi32EEESB_EEENS5_IJSC_SF_EEEEEEEESJ_SK_SJ_SK_NS1E_6fusion15FusionCallbacksIS1I_NS1Q_23LinCombPerRowBiasEltActINS1E_6thread4ReLuESJ_fSJ_SJ_fLi8ELNS_15FloatRoundStyleE2EEES1J_S1P_JEEENS4_5SM1004TMEM4LOAD26SM100_TMEM_LOAD_32dp32b32xENS4_13SM90_TMA_LOADENS12_INS13_ILi2ELi4ELi3EEES16_NST_INS5_IJS17_S1L_EEENS5_IJS1L_SC_EEEEEEENS4_39AutoVectorizingCopyWithAssumedAlignmentILi128EEENS4_14SM90_TMA_STOREES27_S29_S29_EEEvvEEEEvNT_6ParamsE)
        .other          _ZN7cutlass13device_kernelINS_4gemm6kernel13GemmUniversalIN4cute5tupleIJiiiiEEENS1_10collective13CollectiveMmaINS1_35MainloopSm100TmaUmmaWarpSpecializedILi8ELi2ELi4ENS5_IJNS4_1CILi2EEENSA_ILi1EEESC_EEEEENS5_IJNSA_ILi128EEENSA_ILi256EEENSA_ILi64EEEEEENS_10bfloat16_tENS5_IJlSC_lEEESJ_SK_NS4_8TiledMMAINS4_8MMA_AtomIJNS4_26SM100_MMA_F16BF16_2x1SM_SSISJ_SJ_fLi128ELi256ELNS4_4UMMA5MajorE0ELSP_0ELNSO_7ScaleInE0ELSQ_0EEEEEENS4_6LayoutINS5_IJSC_SC_SC_EEENS5_IJNSA_ILi0EEESV_SV_EEEEENS5_IJNS4_10UnderscoreESY_SY_EEEEENS4_18SM100_TMA_2SM_LOADENS4_14ComposedLayoutINS4_7SwizzleILi3ELi4ELi3EEENS4_18smem_ptr_flag_bitsILi16EEENST_INS5_IJNSA_ILi8EEESH_EEENS5_IJSH_SC_EEEEEEEvNS4_8identityES11_S1B_vS1C_EENS_8epilogue10collective18CollectiveEpilogueINS1E_23Sm100TmaWarpSpecializedILi4ELi2ELi32ELb1ELb0EEEJNS5_IJSH_SG_SH_EEENS5_IJNST_ISH_SC_EENST_INS5_IJNSA_ILi32EEESB_EEENS5_IJSC_SF_EEEEEEEESJ_SK_SJ_SK_NS1E_6fusion15FusionCallbacksIS1I_NS1Q_23LinCombPerRowBiasEltActINS1E_6thread4ReLuESJ_fSJ_SJ_fLi8ELNS_15FloatRoundStyleE2EEES1J_S1P_JEEENS4_5SM1004TMEM4LOAD26SM100_TMEM_LOAD_32dp32b32xENS4_13SM90_TMA_LOADENS12_INS13_ILi2ELi4ELi3EEES16_NST_INS5_IJS17_S1L_EEENS5_IJS1L_SC_EEEEEEENS4_39AutoVectorizingCopyWithAssumedAlignmentILi128EEENS4_14SM90_TMA_STOREES27_S29_S29_EEEvvEEEEvNT_6ParamsE,@"STO_CUDA_ENTRY STV_DEFAULT"
_ZN7cutlass13device_kernelINS_4gemm6kernel13GemmUniversalIN4cute5tupleIJiiiiEEENS1_10collective13CollectiveMmaINS1_35MainloopSm100TmaUmmaWarpSpecializedILi8ELi2ELi4ENS5_IJNS4_1CILi2EEENSA_ILi1EEESC_EEEEENS5_IJNSA_ILi128EEENSA_ILi256EEENSA_ILi64EEEEEENS_10bfloat16_tENS5_IJlSC_lEEESJ_SK_NS4_8TiledMMAINS4_8MMA_AtomIJNS4_26SM100_MMA_F16BF16_2x1SM_SSISJ_SJ_fLi128ELi256ELNS4_4UMMA5MajorE0ELSP_0ELNSO_7ScaleInE0ELSQ_0EEEEEENS4_6LayoutINS5_IJSC_SC_SC_EEENS5_IJNSA_ILi0EEESV_SV_EEEEENS5_IJNS4_10UnderscoreESY_SY_EEEEENS4_18SM100_TMA_2SM_LOADENS4_14ComposedLayoutINS4_7SwizzleILi3ELi4ELi3EEENS4_18smem_ptr_flag_bitsILi16EEENST_INS5_IJNSA_ILi8EEESH_EEENS5_IJSH_SC_EEEEEEEvNS4_8identityES11_S1B_vS1C_EENS_8epilogue10collective18CollectiveEpilogueINS1E_23Sm100TmaWarpSpecializedILi4ELi2ELi32ELb1ELb0EEEJNS5_IJSH_SG_SH_EEENS5_IJNST_ISH_SC_EENST_INS5_IJNSA_ILi32EEESB_EEENS5_IJSC_SF_EEEEEEEESJ_SK_SJ_SK_NS1E_6fusion15FusionCallbacksIS1I_NS1Q_23LinCombPerRowBiasEltActINS1E_6thread4ReLuESJ_fSJ_SJ_fLi8ELNS_15FloatRoundStyleE2EEES1J_S1P_JEEENS4_5SM1004TMEM4LOAD26SM100_TMEM_LOAD_32dp32b32xENS4_13SM90_TMA_LOADENS12_INS13_ILi2ELi4ELi3EEES16_NST_INS5_IJS17_S1L_EEENS5_IJS1L_SC_EEEEEEENS4_39AutoVectorizingCopyWithAssumedAlignmentILi128EEENS4_14SM90_TMA_STOREES27_S29_S29_EEEvvEEEEvNT_6ParamsE:
[----:B------:R-:W1:Y:S01]  /*0000*/  LDC R1, c[0x0][0x37c] ;  /* 0x0000df00ff017b82 */ /* 0x000e620000000800 */
[----:B------:R-:W2:Y:S01]  /*0010*/  S2R R0, SR_TID.X ;  /* 0x0000000000007919 */ /* 0x000ea20000002100 */
[----:B------:R-:W3:Y:S06]  /*0020*/  LDCU.64 UR8, c[0x0][0x890] ;  /* 0x00011200ff0877ac */ /* 0x000eec0008000a00 */
[----:B------:R-:W4:Y:S01]  /*0030*/  S2UR UR46, SR_CgaCtaId ;  /* 0x00000000002e79c3 */ /* 0x000f220000008800 */
[----:B------:R-:W-:Y:S02]  /*0040*/  PRMT R98, RZ, 0x7610, R98 ;  /* 0x00007610ff627816 */ /* 0x000fe40000000062 */
[----:B------:R-:W-:Y:S01]  /*0050*/  ELECT P0, URZ, PT ;  /* 0x0000000000ff782f */ /* 0x000fe20003800000 */
[----:B------:R-:W1:Y:S01]  /*0060*/  LDCU.64 UR50, c[0x0][0x358] ;  /* 0x00006b00ff3277ac */ /* 0x000e620008000a00 */
[----:B---3--:R-:W-:-:S04]  /*0070*/  UISETP.NE.U32.AND UP1, UPT, UR8, URZ, UPT ;  /* 0x000000ff0800728c */ /* 0x008fc8000bf25070 */
[----:B------:R-:W-:Y:S02]  /*0080*/  UISETP.NE.AND.EX UP2, UPT, UR9, URZ, UPT, UP1 ;  /* 0x000000ff0900728c */ /* 0x000fe4000bf45310 */
[----:B----4-:R-:W-:Y:S02]  /*0090*/  ULOP3.LUT UR5, UR46, 0x1, URZ, 0xc0, !UPT ;  /* 0x000000012e057892 */ /* 0x010fe4000f8ec0ff */
[----:B------:R-:W-:Y:S01]  /*00a0*/  ULOP3.LUT UR4, UR46, 0x1, URZ, 0x3c, !UPT ;  /* 0x000000012e047892 */ /* 0x000fe2000f8e3cff */
[----:B--2---:R-:W-:-:S05]  /*00b0*/  SHF.R.U32.HI R99, RZ, 0x5, R0 ;  /* 0x00000005ff637819 */ /* 0x004fca0000011600 */
[----:B------:R-:W2:Y:S02]  /*00c0*/  SHFL.IDX PT, R2, R99, RZ, 0x1f ;  /* 0x00001fff63027589 */ /* 0x000ea400000e0000 */
[----:B--2---:R-:W-:Y:S01]  /*00d0*/  R2UR UR10, R2 ;  /* 0x00000000020a72ca */ /* 0x004fe200000e0000 */
[----:B-1----:R-:W-:Y:S05]  /*00e0*/  BRA.U UP2, `(.L_x_0) ;  /* 0x00000001022c7547 */ /* 0x002fea000b800000 */
[----:B------:R-:W1:Y:S02]  /*00f0*/  LDCU.64 UR6, c[0x0][0x888] ;  /* 0x00011100ff0677ac */ /* 0x000e640008000a00 */
[----:B-1----:R-:W-:-:S04]  /*0100*/  UISETP.NE.U32.AND UP0, UPT, UR6, URZ, UPT ;  /* 0x000000ff0600728c */ /* 0x002fc8000bf05070 */
[----:B------:R-:W-:-:S09]  /*0110*/  UISETP.NE.AND.EX UP0, UPT, UR7, URZ, UPT, UP0 ;  /* 0x000000ff0700728c */ /* 0x000fd2000bf05300 */
[----:B------:R-:W-:Y:S05]  /*0120*/  BRA.U !UP0, `(.L_x_1) ;  /* 0x0000000108107547 */ /* 0x000fea000b800000 */
[----:B------:R-:W1:Y:S02]  /*0130*/  LDC.64 R2, c[0x0][0x888] ;  /* 0x00022200ff027b82 */ /* 0x000e640000000a00 */
[----:B-1----:R1:W5:Y:S01]  /*0140*/  LDG.E R49, desc[UR50][R2.64] ;  /* 0x0000003202317981 */ /* 0x002362000c1e1900 */
[----:B------:R-:W-:Y:S01]  /*0150*/  HFMA2 R98, -RZ, RZ, 0, 5.9604644775390625e-08 ;  /* 0x00000001ff627431 */ /* 0x000fe200000001ff */
[----:B------:R-:W-:Y:S05]  /*0160*/  BRA `(.L_x_0) ;  /* 0x00000000000c7947 */ /* 0x000fea0003800000 */
.L_x_1:
[----:B------:R-:W1:Y:S01]  /*0170*/  LDCU UR6, c[0x0][0x880] ;  /* 0x00011000ff0677ac */ /* 0x000e620008000800 */
[----:B------:R-:W-:Y:S01]  /*0180*/  HFMA2 R98, -RZ, RZ, 0, 5.9604644775390625e-08 ;  /* 0x00000001ff627431 */ /* 0x000fe200000001ff */
[----:B-1----:R-:W-:-:S07]  /*0190*/  MOV R49, UR6 ;  /* 0x0000000600317c02 */ /* 0x002fce0008000f00 */
.L_x_0:
[----:B------:R-:W2:Y:S02]  /*01a0*/  LDCU.64 UR6, c[0x0][0x8b0] ;  /* 0x00011600ff0677ac */ /* 0x000ea40008000a00 */
[----:B--2---:R-:W-:-:S04]  /*01b0*/  UISETP.NE.U32.AND UP0, UPT, UR6, URZ, UPT ;  /* 0x000000ff0600728c */ /* 0x004fc8000bf05070 */
[----:B------:R-:W-:-:S09]  /*01c0*/  UISETP.NE.AND.EX UP0, UPT, UR7, URZ, UPT, UP0 ;  /* 0x000000ff0700728c */ /* 0x000fd2000bf05300 */
[----:B------:R-:W-:Y:S05]  /*01d0*/  BRA.U UP0, `(.L_x_2) ;  /* 0x0000000100247547 */ /* 0x000fea000b800000 */
[----:B------:R-:W2:Y:S02]  /*01e0*/  LDCU.64 UR6, c[0x0][0x8a8] ;  /* 0x00011500ff0677ac */ /* 0x000ea40008000a00 */
[----:B--2---:R-:W-:-:S04]  /*01f0*/  UISETP.NE.U32.AND UP0, UPT, UR6, URZ, UPT ;  /* 0x000000ff0600728c */ /* 0x004fc8000bf05070 */
[----:B------:R-:W-:-:S09]  /*0200*/  UISETP.NE.AND.EX UP0, UPT, UR7, URZ, UPT, UP0 ;  /* 0x000000ff0700728c */ /* 0x000fd2000bf05300 */
[----:B------:R-:W-:Y:S05]  /*0210*/  BRA.U !UP0, `(.L_x_3) ;  /* 0x00000001080c7547 */ /* 0x000fea000b800000 */
[----:B-1----:R-:W1:Y:S02]  /*0220*/  LDC.64 R2, c[0x0][0x8a8] ;  /* 0x00022a00ff027b82 */ /* 0x002e640000000a00 */
[----:B-1----:R2:W5:Y:S01]  /*0230*/  LDG.E R47, desc[UR50][R2.64] ;  /* 0x00000032022f7981 */ /* 0x002562000c1e1900 */
[----:B------:R-:W-:Y:S05]  /*0240*/  BRA `(.L_x_2) ;  /* 0x0000000000087947 */ /* 0x000fea0003800000 */
.L_x_3:
[----:B------:R-:W2:Y:S02]  /*0250*/  LDCU UR6, c[0x0][0x8a0] ;  /* 0x00011400ff0677ac */ /* 0x000ea40008000800 */
[----:B--2---:R-:W-:Y:S02]  /*0260*/  MOV R47, UR6 ;  /* 0x00000006002f7c02 */ /* 0x004fe40008000f00 */
.L_x_2:
[----:B-12---:R-:W-:Y:S01]  /*0270*/  IMAD.U32 R2, RZ, RZ, UR10 ;  /* 0x0000000aff027e24 */ /* 0x006fe2000f8e00ff */
[----:B------:R-:W-:Y:S04]  /*0280*/  BSSY.RECONVERGENT B0, `(.L_x_4) ;  /* 0x000000c000007945 */ /* 0x000fe80003800200 */
[C---:B------:R-:W-:Y:S02]  /*0290*/  ISETP.NE.OR P2, PT, R2.reuse, 0x1, !P0 ;  /* 0x000000010200780c */ /* 0x040fe40004745670 */
[----:B------:R-:W-:-:S11]  /*02a0*/  ISETP.NE.OR P1, PT, R2, 0x3, !P0 ;  /* 0x000000030200780c */ /* 0x000fd60004725670 */
[----:B------:R-:W-:Y:S05]  /*02b0*/  @P2 BRA `(.L_x_5) ;  /* 0x0000000000202947 */ /* 0x000fea0003800000 */
[----:B------:R-:W1:Y:S02]  /*02c0*/  LDCU.64 UR6, c[0x0][0x348] ;  /* 0x00006900ff0677ac */ /* 0x000e640008000a00 */
[----:B-1----:R-:W-:Y:S02]  /*02d0*/  UIADD3 UR12, UP3, UPT, UR6, 0x80, URZ ;  /* 0x00000080060c7890 */ /* 0x002fe4000ff7e0ff */
[----:B------:R-:W-:Y:S02]  /*02e0*/  UIADD3 UR6, UP0, UPT, UR6, 0x180, URZ ;  /* 0x0000018006067890 */ /* 0x000fe4000ff1e0ff */
[----:B------:R-:W-:Y:S02]  /*02f0*/  UIADD3.X UR13, UPT, UPT, URZ, UR7, URZ, UP3, !UPT ;  /* 0x00000007ff0d7290 */ /* 0x000fe40009ffe4ff */
[----:B------:R-:W-:-:S07]  /*0300*/  UIADD3.X UR7, UPT, UPT, URZ, UR7, URZ, UP0, !UPT ;  /* 0x00000007ff077290 */ /* 0x000fce00087fe4ff */
[----:B------:R1:W-:Y:S02]  /*0310*/  UTMACCTL.PF [UR12] ;  /* 0x000000000c0079b9 */ /* 0x0003e40008040000 */
[----:B------:R1:W-:Y:S02]  /*0320*/  UTMACCTL.PF [UR6] ;  /* 0x00000000060079b9 */ /* 0x0003e40008040000 */
[----:B-1----:R-:W-:Y:S01]  /*0330*/  NOP ;  /* 0x0000000000007918 */ /* 0x002fe20000000000 */
.L_x_5:
[----:B------:R-:W-:Y:S05]  /*0340*/  BSYNC.RECONVERGENT B0 ;  /* 0x0000000000007941 */ /* 0x000fea0003800200 */
.L_x_4:
[----:B------:R-:W-:Y:S04]  /*0350*/  BSSY.RECONVERGENT B0, `(.L_x_6) ;  /* 0x000000a000007945 */ /* 0x000fe80003800200 */
        /* <DEDUP_REMOVED lines=9> */
.L_x_7:
[----:B------:R-:W-:Y:S05]  /*03f0*/  BSYNC.RECONVERGENT B0 ;  /* 0x0000000000007941 */ /* 0x000fea0003800200 */
.L_x_6:
[----:B------:R-:W1:Y:S01]  /*0400*/  LDCU.64 UR6, c[0x0][0x888] ;  /* 0x00011100ff0677ac */ /* 0x000e620008000a00 */
[----:B------:R-:W-:Y:S01]  /*0410*/  PLOP3.LUT P1, PT, PT, PT, UP1, 0x80, 0x8 ;  /* 0x000000000008781c */ /* 0x000fe20003f2f018 */
[----:B------:R-:W-:-:S03]  /*0420*/  UPLOP3.LUT UP5, UPT, UPT, UPT, UPT, 0x40, 0x4 ;  /* 0x000000000004789c */ /* 0x000fc60003fae870 */
[----:B------:R-:W-:Y:S01]  /*0430*/  ISETP.NE.AND.EX P1, PT, RZ, UR9, PT, P1 ;  /* 0x00000009ff007c0c */ /* 0x000fe2000bf25310 */
[----:B-1----:R-:W-:-:S04]  /*0440*/  UISETP.NE.U32.AND UP0, UPT, UR6, URZ, UPT ;  /* 0x000000ff0600728c */ /* 0x002fc8000bf05070 */
[----:B------:R-:W-:-:S06]  /*0450*/  UISETP.NE.AND.EX UP0, UPT, UR7, URZ, UPT, UP0 ;  /* 0x000000ff0700728c */ /* 0x000fcc000bf05300 */
[----:B------:R-:W-:-:S13]  /*0460*/  PLOP3.LUT P2, PT, PT, PT, UP0, 0x80, 0x8 ;  /* 0x000000000008781c */ /* 0x000fda0003f4f008 */
[----:B------:R-:W-:Y:S05]  /*0470*/  @P2 BRA P1, `(.L_x_8) ;  /* 0x0000000000142947 */ /* 0x000fea0000800000 */
[----:B------:R-:W-:Y:S01]  /*0480*/  PLOP3.LUT P2, PT, PT, PT, UP2, 0x80, 0x8 ;  /* 0x000000000008781c */ /* 0x000fe20003f4f028 */
[----:B------:R-:W-:-:S12]  /*0490*/  UPLOP3.LUT UP5, UPT, UPT, UPT, UP0, 0x40, 0x4 ;  /* 0x000000000004789c */ /* 0x000fd80003fae800 */
[----:B-----5:R-:W-:-:S13]  /*04a0*/  @!P2 FSETP.EQ.AND P1, PT, R49, RZ, PT ;  /* 0x000000ff3100a20b */ /* 0x020fda0003f22000 */
[----:B------:R-:W-:Y:S01]  /*04b0*/  @!P2 VOTEU.ANY UP1, P1 ;  /* 0x0000000000ffa886 */ /* 0x000fe20000820100 */
[----:B------:R-:W-:-:S11]  /*04c0*/  @!UP2 UPLOP3.LUT UP5, UPT, UPT, UPT, UP1, 0x80, 0x8 ;  /* 0x000000000008a89c */ /* 0x000fd60003faf010 */
.L_x_8:
[----:B------:R-:W1:Y:S01]  /*04d0*/  SHFL.IDX PT, R2, R99, RZ, 0x1f ;  /* 0x00001fff63027589 */ /* 0x000e6200000e0000 */
[----:B------:R-:W-:-:S04]  /*04e0*/  UISETP.NE.AND UP1, UPT, UR10, 0x2, UPT ;  /* 0x000000020a00788c */ /* 0x000fc8000bf25270 */
[----:B------:R-:W-:Y:S02]  /*04f0*/  UISETP.EQ.AND UP2, UPT, UR5, URZ, !UP1 ;  /* 0x000000ff0500728c */ /* 0x000fe4000cf42270 */
[----:B------:R-:W-:-:S04]  /*0500*/  USEL UR13, URZ, 0x1, UP1 ;  /* 0x00000001ff0d7887 */ /* 0x000fc80008800000 */
[----:B------:R-:W-:Y:S02]  /*0510*/  PLOP3.LUT P5, PT, P0, PT, UP2, 0x80, 0x8 ;  /* 0x000000000008781c */ /* 0x000fe400007af028 */
[----:B-1----:R-:W-:-:S13]  /*0520*/  ISETP.NE.AND P1, PT, R2, RZ, PT ;  /* 0x000000ff0200720c */ /* 0x002fda0003f25270 */
[----:B------:R-:W-:Y:S05]  /*0530*/  @P1 BRA `(.L_x_9) ;  /* 0x0000000000641947 */ /* 0x000fea0003800000 */
[----:B------:R-:W-:Y:S01]  /*0540*/  UMOV UR7, 0x400 ;  /* 0x0000040000077882 */ /* 0x000fe20000000000 */
[----:B------:R-:W-:Y:S01]  /*0550*/  UMOV UR6, 0x1 ;  /* 0x0000000100067882 */ /* 0x000fe20000000000 */
[----:B------:R-:W-:Y:S02]  /*0560*/  ULEA UR7, UR46, UR7, 0x18 ;  /* 0x000000072e077291 */ /* 0x000fe4000f8ec0ff */
[----:B------:R-:W-:-:S04]  /*0570*/  UIADD3 UR8, UPT, UPT, -UR6, 0x100000, URZ ;  /* 0x0010000006087890 */ /* 0x000fc8000fffe1ff */
[----:B------:R-:W-:Y:S02]  /*0580*/  USHF.L.U32 UR9, UR8, 0xb, URZ ;  /* 0x0000000b08097899 */ /* 0x000fe400080006ff */
[----:B------:R-:W-:Y:S01]  /*0590*/  USHF.L.U32 UR8, UR8, 0x1, URZ ;  /* 0x0000000108087899 */ /* 0x000fe200080006ff */
[----:B------:R-:W-:Y:S01]  /*05a0*/  ELECT P1, URZ, PT ;  /* 0x0000000000ff782f */ /* 0x000fe20003820000 */
[----:B------:R-:W1:Y:S10]  /*05b0*/  FENCE.VIEW.ASYNC.S ;  /* 0x00000000000073c6 */ /* 0x000e740000000000 */
[----:B-1----:R1:W2:Y:S01]  /*05c0*/  SYNCS.EXCH.64 URZ, [UR7], UR8 ;  /* 0x0000000807ff75b2 */ /* 0x0022a20008000100 */
[----:B------:R1:W3:Y:S01]  /*05d0*/  SYNCS.EXCH.64 URZ, [UR7+0x40], UR8 ;  /* 0x0000400807ff75b2 */ /* 0x0002e20008000100 */
[----:B------:R1:W4:Y:S01]  /*05e0*/  SYNCS.EXCH.64 URZ, [UR7+0x8], UR8 ;  /* 0x0000080807ff75b2 */ /* 0x0003220008000100 */
[----:B------:R1:W1:Y:S01]  /*05f0*/  SYNCS.EXCH.64 URZ, [UR7+0x48], UR8 ;  /* 0x0000480807ff75b2 */ /* 0x0002620008000100 */
        /* <DEDUP_REMOVED lines=12> */
[----:B------:R-:W-:Y:S01]  /*06c0*/  NOP ;  /* 0x0000000000007918 */ /* 0x000fe20000000000 */
.L_x_9:
[----:B------:R-:W2:Y:S01]  /*06d0*/  SHFL.IDX PT, R2, R99, RZ, 0x1f ;  /* 0x00001fff63027589 */ /* 0x000ea200000e0000 */
[----:B------:R-:W-:Y:S01]  /*06e0*/  NOP ;  /* 0x0000000000007918 */ /* 0x000fe20000000000 */
[----:B--2---:R-:W-:-:S13]  /*06f0*/  ISETP.NE.AND P1, PT, R2, 0x1, PT ;  /* 0x000000010200780c */ /* 0x004fda0003f25270 */
[----:B------:R-:W-:Y:S05]  /*0700*/  @P1 BRA `(.L_x_10) ;  /* 0x0000000000541947 */ /* 0x000fea0003800000 */
[----:B-1----:R-:W-:Y:S01]  /*0710*/  UMOV UR8, 0x400 ;  /* 0x0000040000087882 */ /* 0x002fe20000000000 */
[----:B------:R-:W-:Y:S01]  /*0720*/  UMOV UR7, 0x20 ;  /* 0x0000002000077882 */ /* 0x000fe20000000000 */
[----:B------:R-:W-:Y:S01]  /*0730*/  UMOV UR6, 0x80 ;  /* 0x0000008000067882 */ /* 0x000fe20000000000 */
[----:B------:R-:W-:Y:S02]  /*0740*/  ULEA UR8, UR46, UR8, 0x18 ;  /* 0x000000082e087291 */ /* 0x000fe4000f8ec0ff */
[----:B------:R-:W-:-:S04]  /*0750*/  UIADD3 UR14, UPT, UPT, -UR7, 0x100000, URZ ;  /* 0x00100000070e7890 */ /* 0x000fc8000fffe1ff */
[----:B------:R-:W-:Y:S02]  /*0760*/  USHF.L.U32 UR15, UR14, 0xb, URZ ;  /* 0x0000000b0e0f7899 */ /* 0x000fe400080006ff */
[----:B------:R-:W-:Y:S02]  /*0770*/  USHF.L.U32 UR14, UR14, 0x1, URZ ;  /* 0x000000010e0e7899 */ /* 0x000fe400080006ff */
[----:B------:R-:W-:-:S04]  /*0780*/  UIADD3 UR6, UPT, UPT, -UR6, 0x100000, URZ ;  /* 0x0010000006067890 */ /* 0x000fc8000fffe1ff */
[----:B------:R-:W-:Y:S02]  /*0790*/  USHF.L.U32 UR7, UR6, 0xb, URZ ;  /* 0x0000000b06077899 */ /* 0x000fe400080006ff */
[----:B------:R-:W-:Y:S01]  /*07a0*/  USHF.L.U32 UR6, UR6, 0x1, URZ ;  /* 0x0000000106067899 */ /* 0x000fe200080006ff */
[----:B------:R-:W-:Y:S01]  /*07b0*/  ELECT P1, URZ, PT ;  /* 0x0000000000ff782f */ /* 0x000fe20003820000 */
[----:B------:R-:W1:Y:S02]  /*07c0*/  FENCE.VIEW.ASYNC.S ;  /* 0x00000000000073c6 */ /* 0x000e640000000000 */
[----:B-1----:R2:W1:Y:S08]  /*07d0*/  SYNCS.EXCH.64 URZ, [UR8+0x80], UR14 ;  /* 0x0000800e08ff75b2 */ /* 0x0024700008000100 */
[----:B------:R2:W1:Y:S01]  /*07e0*/  SYNCS.EXCH.64 URZ, [UR8+0xa0], UR6 ;  /* 0x0000a00608ff75b2 */ /* 0x0004620008000100 */
[----:B------:R2:W1:Y:S01]  /*07f0*/  SYNCS.EXCH.64 URZ, [UR8+0x88], UR14 ;  /* 0x0000880e08ff75b2 */ /* 0x0004620008000100 */
[----:B------:R2:W1:Y:S01]  /*0800*/  SYNCS.EXCH.64 URZ, [UR8+0xa8], UR6 ;  /* 0x0000a80608ff75b2 */ /* 0x0004620008000100 */
[----:B------:R2:W1:Y:S01]  /*0810*/  SYNCS.EXCH.64 URZ, [UR8+0x90], UR14 ;  /* 0x0000900e08ff75b2 */ /* 0x0004620008000100 */
[----:B------:R2:W1:Y:S01]  /*0820*/  SYNCS.EXCH.64 URZ, [UR8+0xb0], UR6 ;  /* 0x0000b00608ff75b2 */ /* 0x0004620008000100 */
[----:B------:R2:W1:Y:S01]  /*0830*/  SYNCS.EXCH.64 URZ, [UR8+0x98], UR14 ;  /* 0x0000980e08ff75b2 */ /* 0x0004620008000100 */
[----:B------:R2:W1:Y:S02]  /*0840*/  SYNCS.EXCH.64 URZ, [UR8+0xb8], UR6 ;  /* 0x0000b80608ff75b2 */ /* 0x0004640008000100 */
[----:B--2---:R-:W-:Y:S01]  /*0850*/  NOP ;  /* 0x0000000000007918 */ /* 0x004fe20000000000 */
.L_x_10:
[----:B------:R-:W2:Y:S01]  /*0860*/  SHFL.IDX PT, R2, R99, RZ, 0x1f ;  /* 0x00001fff63027589 */ /* 0x000ea200000e0000 */
[----:B------:R-:W-:Y:S01]  /*0870*/  NOP ;  /* 0x0000000000007918 */ /* 0x000fe20000000000 */
[----:B--2---:R-:W-:-:S13]  /*0880*/  ISETP.NE.AND P1, PT, R2, 0x3, PT ;  /* 0x000000030200780c */ /* 0x004fda0003f25270 */
[----:B------:R-:W-:Y:S05]  /*0890*/  @P1 BRA `(.L_x_11) ;  /* 0x00000000002c1947 */ /* 0x000fea0003800000 */
[----:B-1----:R-:W-:Y:S01]  /*08a0*/  UMOV UR7, 0x400 ;  /* 0x0000040000077882 */ /* 0x002fe20000000000 */
[----:B------:R-:W-:Y:S01]  /*08b0*/  UMOV UR6, 0x20 ;  /* 0x0000002000067882 */ /* 0x000fe20000000000 */
[----:B------:R-:W-:Y:S02]  /*08c0*/  ULEA UR7, UR46, UR7, 0x18 ;  /* 0x000000072e077291 */ /* 0x000fe4000f8ec0ff */
[----:B------:R-:W-:-:S04]  /*08d0*/  UIADD3 UR8, UPT, UPT, -UR6, 0x100000, URZ ;  /* 0x0010000006087890 */ /* 0x000fc8000fffe1ff */
[----:B------:R-:W-:Y:S02]  /*08e0*/  USHF.L.U32 UR9, UR8, 0xb, URZ ;  /* 0x0000000b08097899 */ /* 0x000fe400080006ff */
[----:B------:R-:W-:Y:S01]  /*08f0*/  USHF.L.U32 UR8, UR8, 0x1, URZ ;  /* 0x0000000108087899 */ /* 0x000fe200080006ff */
[----:B------:R-:W-:Y:S01]  /*0900*/  ELECT P1, URZ, PT ;  /* 0x0000000000ff782f */ /* 0x000fe20003820000 */
[----:B------:R-:W1:Y:S10]  /*0910*/  FENCE.VIEW.ASYNC.S ;  /* 0x00000000000073c6 */ /* 0x000e740000000000 */
[----:B-1----:R2:W1:Y:S01]  /*0920*/  SYNCS.EXCH.64 URZ, [UR7+0xc0], UR8 ;  /* 0x0000c00807ff75b2 */ /* 0x0024620008000100 */
[----:B------:R2:W1:Y:S02]  /*0930*/  SYNCS.EXCH.64 URZ, [UR7+0xc8], UR8 ;  /* 0x0000c80807ff75b2 */ /* 0x0004640008000100 */
[----:B--2---:R-:W-:Y:S01]  /*0940*/  NOP ;  /* 0x0000000000007918 */ /* 0x004fe20000000000 */
.L_x_11:
[----:B------:R-:W2:Y:S01]  /*0950*/  SHFL.IDX PT, R2, R99, RZ, 0x1f ;  /* 0x00001fff63027589 */ /* 0x000ea200000e0000 */
[----:B------:R-:W-:Y:S01]  /*0960*/  NOP ;  /* 0x0000000000007918 */ /* 0x000fe20000000000 */
[----:B--2---:R-:W-:-:S13]  /*0970*/  ISETP.NE.AND P1, PT, R2, 0x4, PT ;  /* 0x000000040200780c */ /* 0x004fda0003f25270 */
[----:B------:R-:W-:Y:S05]  /*0980*/  @P1 BRA `(.L_x_12) ;  /* 0x0000000000481947 */ /* 0x000fea0003800000 */
[----:B-1----:R-:W-:Y:S01]  /*0990*/  UMOV UR8, 0x1a0 ;  /* 0x000001a000087882 */ /* 0x002fe20000000000 */
[----:B------:R-:W-:Y:S01]  /*09a0*/  UMOV UR7, 0x400 ;  /* 0x0000040000077882 */ /* 0x000fe20000000000 */
[----:B------:R-:W-:Y:S01]  /*09b0*/  USEL UR8, UR8, 0x1e0, UP5 ;  /* 0x000001e008087887 */ /* 0x000fe2000a800000 */
        /* <DEDUP_REMOVED lines=13> */
[----:B------:R2:W1:Y:S02]  /*0a90*/  SYNCS.EXCH.64 URZ, [UR7+0xe8], UR8 ;  /* 0x0000e80807ff75b2 */ /* 0x0004640008000100 */
[----:B--2---:R-:W-:Y:S01]  /*0aa0*/  NOP ;  /* 0x0000000000007918 */ /* 0x004fe20000000000 */
.L_x_12:
        /* <DEDUP_REMOVED lines=25> */
.L_x_13:
[----:B------:R-:W2:Y:S01]  /*0c40*/  SHFL.IDX PT, R2, R99, RZ, 0x1f ;  /* 0x00001fff63027589 */ /* 0x000ea200000e0000 */
[----:B------:R-:W-:Y:S01]  /*0c50*/  ISETP.NE.OR P0, PT, RZ, UR10, !P0 ;  /* 0x0000000aff007c0c */ /* 0x000fe2000c705670 */
        /* <DEDUP_REMOVED lines=12> */
[----:B------:R2:W1:Y:S01]  /*0d20*/  SYNCS.EXCH.64 URZ, [UR7+0x140], UR8 ;  /* 0x0001400807ff75b2 */ /* 0x0004620008000100 */
[----:B------:R2:W1:Y:S01]  /*0d30*/  SYNCS.EXCH.64 URZ, [UR7+0x138], UR8 ;  /* 0x0001380807ff75b2 */ /* 0x0004620008000100 */
[----:B------:R2:W1:Y:S02]  /*0d40*/  SYNCS.EXCH.64 URZ, [UR7+0x148], UR8 ;  /* 0x0001480807ff75b2 */ /* 0x0004640008000100 */
[----:B--2---:R-:W-:Y:S01]  /*0d50*/  NOP ;  /* 0x0000000000007918 */ /* 0x004fe20000000000 */
.L_x_14:
[----:B------:R-:W-:Y:S01]  /*0d60*/  VOTEU.ALL UP1, P0 ;  /* 0x0000000000ff7886 */ /* 0x000fe20000020000 */
[----:B-1----:R-:W1:Y:S01]  /*0d70*/  LDCU UR7, c[0x0][0x36c] ;  /* 0x00006d80ff0777ac */ /* 0x002e620008000800 */
[----:B------:R-:W-:Y:S01]  /*0d80*/  NOP ;  /* 0x0000000000007918 */ /* 0x000fe20000000000 */
[----:B------:R-:W-:Y:S01]  /*0d90*/  LOP3.LUT R2, R0, 0x1f, RZ, 0xc0, !PT ;  /* 0x0000001f00027812 */ /* 0x000fe200078ec0ff */
[----:B------:R-:W-:Y:S01]  /*0da0*/  UMOV UR8, 0x20 ;  /* 0x0000002000087882 */ /* 0x000fe20000000000 */
[----:B------:R-:W-:Y:S01]  /*0db0*/  @!UP1 UMOV UR6, 0x400 ;  /* 0x0000040000069882 */ /* 0x000fe20000000000 */
[----:B------:R-:W-:-:S04]  /*0dc0*/  @!UP1 UIADD3 UR8, UPT, UPT, -UR8, 0x100000, URZ ;  /* 0x0010000008089890 */ /* 0x000fc8000fffe1ff */
[----:B------:R-:W-:Y:S02]  /*0dd0*/  @!UP1 USHF.L.U32 UR9, UR8, 0xb, URZ ;  /* 0x0000000b08099899 */ /* 0x000fe400080006ff */
[----:B------:R-:W-:Y:S02]  /*0de0*/  @!UP1 USHF.L.U32 UR8, UR8, 0x1, URZ ;  /* 0x0000000108089899 */ /* 0x000fe400080006ff */
[----:B------:R-:W-:Y:S01]  /*0df0*/  @!UP1 ULEA UR6, UR46, UR6, 0x18 ;  /* 0x000000062e069291 */ /* 0x000fe2000f8ec0ff */
[----:B------:R-:W-:Y:S01]  /*0e00*/  VOTEU.ALL UP1, P0 ;  /* 0x0000000000ff7886 */ /* 0x000fe20000020000 */
[----:B------:R-:W-:Y:S01]  /*0e10*/  UISETP.NE.AND UP4, UPT, UR10, URZ, UPT ;  /* 0x000000ff0a00728c */ /* 0x000fe2000bf85270 */
[----:B------:R-:W2:Y:S09]  /*0e20*/  FENCE.VIEW.ASYNC.S ;  /* 0x00000000000073c6 */ /* 0x000eb20000000000 */
[----:B--2---:R2:W2:Y:S01]  /*0e30*/  @!UP1 SYNCS.EXCH.64 URZ, [UR6+0x150], UR8 ;  /* 0x0001500806ff95b2 */ /* 0x0044a20008000100 */
[----:B-1----:R-:W-:-:S09]  /*0e40*/  UISETP.EQ.U32.AND UP1, UPT, UR7, 0x1, UPT ;  /* 0x000000010700788c */ /* 0x002fd2000bf22070 */
[----:B------:R-:W-:Y:S05]  /*0e50*/  BRA.U !UP1, `(.L_x_15) ;  /* 0x0000000109087547 */ /* 0x000fea000b800000 */
[----:B--234-:R-:W-:Y:S01]  /*0e60*/  UCGABAR_ARV ;  /* 0x00000000000079c7 */ /* 0x01cfe20008000000 */
[----:B------:R-:W-:Y:S05]  /*0e70*/  BRA `(.L_x_16) ;  /* 0x0000000000047947 */ /* 0x000fea0003800000 */
.L_x_15:
[----:B--234-:R-:W-:Y:S01]  /*0e80*/  NOP ;  /* 0x0000000000007918 */ /* 0x01cfe20000000000 */
.L_x_16:
[----:B------:R-:W1:Y:S01]  /*0e90*/  S2R R4, SR_CTAID.Y ;  /* 0x0000000000047919 */ /* 0x000e620000002600 */
[----:B------:R-:W-:-:S05]  /*0ea0*/  CS2R.32 R97, SR_CgaSize ;  /* 0x0000000000617805 */ /* 0x000fca0000008a00 */
[----:B------:R-:W-:-:S05]  /*0eb0*/  IMAD R97, R97, -0xa0, RZ ;  /* 0xffffff6061617824 */ /* 0x000fca00078e02ff */
[----:B------:R-:W-:-:S14]  /*0ec0*/  R2UR UR6, R97 ;  /* 0x00000000610672ca */ /* 0x000fdc00000e0000 */
[----:B------:R-:W2:Y:S01]  /*0ed0*/  LDCU UR6, c[0x0][UR6+0x2b4] ;  /* 0x00005680060677ac */ /* 0x000ea20008000800 */
[----:B------:R-:W-:-:S05]  /*0ee0*/  CS2R.32 R3, SR_CgaSize ;  /* 0x0000000000037805 */ /* 0x000fca0000008a00 */
[----:B------:R-:W-:-:S06]  /*0ef0*/  IMAD R3, R3, -0xa0, RZ ;  /* 0xffffff6003037824 */ /* 0x000fcc00078e02ff */
[----:B------:R-:W3:Y:S01]  /*0f00*/  LDC R3, c[0x0][R3+0x2a4] ;  /* 0x0000a90003037b82 */ /* 0x000ee20000000800 */
[----:B------:R-:W-:Y:S01]  /*0f10*/  PRMT R13, RZ, 0x7610, R13 ;  /* 0x00007610ff0d7816 */ /* 0x000fe2000000000d */
[----:B------:R-:W4:Y:S01]  /*0f20*/  S2R R5, SR_CTAID.X ;  /* 0x0000000000057919 */ /* 0x000f220000002500 */
[----:B------:R-:W-:-:S05]  /*0f30*/  CS2R.32 R97, SR_CgaSize ;  /* 0x0000000000617805 */ /* 0x000fca0000008a00 */
[----:B------:R-:W-:-:S05]  /*0f40*/  IMAD R97, R97, -0xa0, RZ ;  /* 0xffffff6061617824 */ /* 0x000fca00078e02ff */
[----:B------:R-:W-:-:S14]  /*0f50*/  R2UR UR7, R97 ;  /* 0x00000000610772ca */ /* 0x000fdc00000e0000 */
[----:B------:R-:W3:Y:S01]  /*0f60*/  LDCU UR7, c[0x0][UR7+0x2b0] ;  /* 0x00005600070777ac */ /* 0x000ee20008000800 */
[----:B------:R-:W-:Y:S01]  /*0f70*/  PRMT R12, RZ, 0x7610, R12 ;  /* 0x00007610ff0c7816 */ /* 0x000fe2000000000c */
[----:B------:R-:W-:Y:S01]  /*0f80*/  UISETP.NE.AND UP2, UPT, UR10, 0x2, UPT ;  /* 0x000000020a00788c */ /* 0x000fe2000bf45270 */
[----:B------:R-:W2:Y:S01]  /*0f90*/  LDC R14, c[0x0][0xb24] ;  /* 0x0002c900ff0e7b82 */ /* 0x000ea20000000800 */
[----:B------:R-:W-:-:S05]  /*0fa0*/  CS2R.32 R6, SR_CgaSize ;  /* 0x0000000000067805 */ /* 0x000fca0000008a00 */
[----:B------:R-:W-:-:S06]  /*0fb0*/  IMAD R6, R6, -0xa0, RZ ;  /* 0xffffff6006067824 */ /* 0x000fcc00078e02ff */
[----:B------:R-:W3:Y:S08]  /*0fc0*/  LDC R6, c[0x0][R6+0x2a0] ;  /* 0x0000a80006067b82 */ /* 0x000ef00000000800 */
[----:B------:R-:W3:Y:S01]  /*0fd0*/  LDC R40, c[0x0][0xb24] ;  /* 0x0002c900ff287b82 */ /* 0x000ee20000000800 */
[----:B-1----:R-:W-:-:S07]  /*0fe0*/  I2FP.F32.U32 R96, R4 ;  /* 0x0000000400607245 */ /* 0x002fce0000201000 */
[----:B------:R-:W1:Y:S01]  /*0ff0*/  S2UR UR52, SR_CTAID.Z ;  /* 0x00000000003479c3 */ /* 0x000e620000002700 */
[----:B--2---:R-:W-:Y:S02]  /*1000*/  ISETP.GE.AND P0, PT, R14, 0x1, PT ;  /* 0x000000010e00780c */ /* 0x004fe40003f06270 */
[----:B----4-:R-:W-:Y:S01]  /*1010*/  I2FP.F32.U32 R97, R5 ;  /* 0x0000000500617245 */ /* 0x010fe20000201000 */
[----:B------:R-:W-:Y:S01]  /*1020*/  FMUL R96, R96, UR6 ;  /* 0x0000000660607c20 */ /* 0x000fe20008400000 */
[----:B------:R-:W2:Y:S03]  /*1030*/  LDCU UR6, c[0x0][0xb30] ;  /* 0x00016600ff0677ac */ /* 0x000ea60008000800 */
[----:B---3--:R-:W-:Y:S02]  /*1040*/  FMUL R97, R97, UR7 ;  /* 0x0000000761617c20 */ /* 0x008fe40008400000 */
[----:B------:R-:W3:Y:S08]  /*1050*/  F2I.U32.TRUNC.NTZ R96, R96 ;  /* 0x0000006000607305 */ /* 0x000ef0000020f000 */
[----:B------:R-:W4:Y:S01]  /*1060*/  F2I.U32.TRUNC.NTZ R97, R97 ;  /* 0x0000006100617305 */ /* 0x000f22000020f000 */
[----:B--2---:R-:W-:Y:S01]  /*1070*/  UISETP.NE.AND UP3, UPT, UR6, 0x1, UPT ;  /* 0x000000010600788c */ /* 0x004fe2000bf65270 */
[----:B---3--:R-:W-:-:S05]  /*1080*/  IADD3 R96, PT, PT, -R96, RZ, RZ ;  /* 0x000000ff60607210 */ /* 0x008fca0007ffe1ff */
[----:B------:R-:W-:Y:S02]  /*1090*/  IMAD R96, R3, R96, R4 ;  /* 0x0000006003607224 */ /* 0x000fe400078e0204 */
[----:B------:R-:W-:Y:S02]  /*10a0*/  IMAD.MOV.U32 R3, RZ, RZ, R5 ;  /* 0x000000ffff037224 */ /* 0x000fe400078e0005 */
[----:B----4-:R-:W-:-:S04]  /*10b0*/  IMAD.MOV R97, RZ, RZ, -R97 ;  /* 0x000000ffff617224 */ /* 0x010fc800078e0a61 */
[----:B------:R-:W-:Y:S01]  /*10c0*/  IMAD R97, R6, R97, R5 ;  /* 0x0000006106617224 */ /* 0x000fe200078e0205 */
[----:B-1----:R-:W-:Y:S06]  /*10d0*/  BRA.U UP4, `(.L_x_17) ;  /* 0x0000000104287547 */ /* 0x002fec000b800000 */
[----:B------:R-:W-:Y:S01]  /*10e0*/  ISETP.NE.AND P1, PT, R96, RZ, PT ;  /* 0x000000ff6000720c */ /* 0x000fe20003f25270 */
[----:B------:R-:W-:Y:S01]  /*10f0*/  IMAD.MOV.U32 R6, RZ, RZ, 0x3 ;  /* 0x00000003ff067424 */ /* 0x000fe200078e00ff */
[C---:B------:R-:W-:Y:S02]  /*1100*/  LOP3.LUT R7, R97.reuse, 0xfffffffe, RZ, 0xc0, !PT ;  /* 0xfffffffe61077812 */ /* 0x040fe400078ec0ff */
[----:B------:R-:W-:Y:S02]  /*1110*/  ISETP.LT.U32.OR P1, PT, R97, 0x2, !P1 ;  /* 0x000000026100780c */ /* 0x000fe40004f21470 */
[----:B------:R-:W-:Y:S02]  /*1120*/  SHF.L.U32 R6, R6, R7, RZ ;  /* 0x0000000706067219 */ /* 0x000fe400000006ff */
[----:B------:R-:W-:Y:S02]  /*1130*/  SEL R9, RZ, 0x1, !P1 ;  /* 0x00000001ff097807 */ /* 0x000fe40004800000 */
[----:B------:R-:W-:-:S02]  /*1140*/  SEL R8, RZ, 0x2, !P1 ;  /* 0x00000002ff087807 */ /* 0x000fc40004800000 */
[----:B------:R-:W-:-:S03]  /*1150*/  PRMT R12, R6, 0x7610, R12 ;  /* 0x00007610060c7816 */ /* 0x000fc6000000000c */
[----:B------:R-:W-:-:S05]  /*1160*/  IMAD.IADD R8, R9, 0x1, R8 ;  /* 0x0000000109087824 */ /* 0x000fca00078e0208 */
[----:B------:R-:W-:Y:S02]  /*1170*/  PRMT R13, R8, 0x7610, R13 ;  /* 0x00007610080d7816 */ /* 0x000fe4000000000d */
.L_x_17:
[----:B------:R-:W-:Y:S05]  /*1180*/  @!P0 BRA `(.L_x_18) ;  /* 0x0000000000b88947 */ /* 0x000fea0003800000 */
[----:B------:R-:W1:Y:S01]  /*1190*/  LDC.64 R8, c[0x0][0xb18] ;  /* 0x0002c600ff087b82 */ /* 0x000e620000000a00 */
[----:B------:R-:W-:-:S07]  /*11a0*/  ISETP.NE.AND P0, PT, R14, 0x1, PT ;  /* 0x000000010e00780c */ /* 0x000fce0003f05270 */
[----:B------:R-:W2:Y:S08]  /*11b0*/  LDC R15, c[0x0][0xb0c] ;  /* 0x0002c300ff0f7b82 */ /* 0x000eb00000000800 */
[----:B------:R-:W3:Y:S08]  /*11c0*/  LDC R17, c[0x0][0x370] ;  /* 0x0000dc00ff117b82 */ /* 0x000ef00000000800 */
[----:B------:R-:W4:Y:S01]  /*11d0*/  LDC R16, c[0x0][0x374] ;  /* 0x0000dd00ff107b82 */ /* 0x000f220000000800 */
[----:B-1----:R-:W-:-:S07]  /*11e0*/  ISETP.NE.AND P1, PT, R8, 0x1, PT ;  /* 0x000000010800780c */ /* 0x002fce0003f25270 */
[----:B------:R-:W3:Y:S01]  /*11f0*/  LDC.64 R10, c[0x0][0xb10] ;  /* 0x0002c400ff0a7b82 */ /* 0x000ee20000000a00 */
[----:B--2---:R-:W-:-:S07]  /*1200*/  ISETP.NE.AND P2, PT, R15, 0x1, PT ;  /* 0x000000010f00780c */ /* 0x004fce0003f45270 */
[----:B------:R-:W1:Y:S08]  /*1210*/  LDC R3, c[0x0][0xb20] ;  /* 0x0002c800ff037b82 */ /* 0x000e700000000800 */
[----:B------:R-:W2:Y:S01]  /*1220*/  LDC.64 R6, c[0x0][0xb28] ;  /* 0x0002ca00ff067b82 */ /* 0x000ea20000000a00 */
[----:B----4-:R-:W-:-:S04]  /*1230*/  IMAD.HI.U32 R18, R16, R9, RZ ;  /* 0x0000000910127227 */ /* 0x010fc800078e00ff */
[----:B------:R-:W-:-:S04]  /*1240*/  IMAD.HI.U32 R9, R4, R9, RZ ;  /* 0x0000000904097227 */ /* 0x000fc800078e00ff */
[----:B---3--:R-:W-:-:S05]  /*1250*/  IMAD.HI.U32 R19, R17, R10, RZ ;  /* 0x0000000a11137227 */ /* 0x008fca00078e00ff */
[----:B------:R-:W-:Y:S01]  /*1260*/  @P2 SHF.R.U32.HI R17, RZ, R11, R19 ;  /* 0x0000000bff112219 */ /* 0x000fe20000011613 */
[C---:B------:R-:W-:Y:S01]  /*1270*/  IMAD.HI.U32 R19, R5.reuse, R10, RZ ;  /* 0x0000000a05137227 */ /* 0x040fe200078e00ff */
[-C--:B-1----:R-:W-:Y:S02]  /*1280*/  @P1 SHF.R.U32.HI R16, RZ, R3.reuse, R18 ;  /* 0x00000003ff101219 */ /* 0x082fe40000011612 */
[----:B------:R-:W-:Y:S02]  /*1290*/  SHF.R.U32.HI R9, RZ, R3, R9 ;  /* 0x00000003ff097219 */ /* 0x000fe40000011609 */
[----:B------:R-:W-:Y:S02]  /*12a0*/  SHF.R.U32.HI R19, RZ, R11, R19 ;  /* 0x0000000bff137219 */ /* 0x000fe40000011613 */
[----:B------:R-:W-:Y:S01]  /*12b0*/  SEL R9, R4, R9, !P1 ;  /* 0x0000000904097207 */ /* 0x000fe20004800000 */
[----:B--2---:R-:W-:Y:S01]  /*12c0*/  IMAD.HI.U32 R18, R16, R6, RZ ;  /* 0x0000000610127227 */ /* 0x004fe200078e00ff */
[----:B------:R-:W-:-:S03]  /*12d0*/  SEL R3, R5, R19, !P2 ;  /* 0x0000001305037207 */ /* 0x000fc60005000000 */
[----:B------:R-:W-:Y:S01]  /*12e0*/  IMAD.HI.U32 R10, R17, R6, RZ ;  /* 0x00000006110a7227 */ /* 0x000fe200078e00ff */
[----:B------:R-:W-:-:S04]  /*12f0*/  @P0 SHF.R.U32.HI R16, RZ, R7, R18 ;  /* 0x00000007ff100219 */ /* 0x000fc80000011612 */
[----:B------:R-:W-:Y:S01]  /*1300*/  @P0 SHF.R.U32.HI R17, RZ, R7, R10 ;  /* 0x00000007ff110219 */ /* 0x000fe2000001160a */
[----:B------:R-:W-:-:S04]  /*1310*/  IMAD R16, R16, R14, RZ ;  /* 0x0000000e10107224 */ /* 0x000fc800078e02ff */
[----:B------:R-:W-:Y:S01]  /*1320*/  IMAD R10, R17, R14, RZ ;  /* 0x0000000e110a7224 */ /* 0x000fe200078e02ff */
[----:B------:R-:W-:-:S04]  /*1330*/  ISETP.GE.AND P1, PT, R9, R16, PT ;  /* 0x000000100900720c */ /* 0x000fc80003f26270 */
[----:B------:R-:W-:Y:S01]  /*1340*/  ISETP.GE.OR P1, PT, R3, R10, P1 ;  /* 0x0000000a0300720c */ /* 0x000fe20000f26670 */
[----:B------:R-:W-:-:S05]  /*1350*/  IMAD.HI.U32 R10, R9, R6, RZ ;  /* 0x00000006090a7227 */ /* 0x000fca00078e00ff */
[----:B------:R-:W-:-:S04]  /*1360*/  SHF.R.U32.HI R10, RZ, R7, R10 ;  /* 0x00000007ff0a7219 */ /* 0x000fc8000001160a */
[----:B------:R-:W-:-:S03]  /*1370*/  SEL R10, R9, R10, !P0 ;  /* 0x0000000a090a7207 */ /* 0x000fc60004000000 */
[----:B------:R-:W-:Y:S01]  /*1380*/  @!P1 IMAD.HI.U32 R11, R3, R6, RZ ;  /* 0x00000006030b9227 */ /* 0x000fe200078e00ff */
[----:B------:R-:W-:-:S04]  /*1390*/  IADD3 R6, PT, PT, -R10, RZ, RZ ;  /* 0x000000ff0a067210 */ /* 0x000fc80007ffe1ff */
[----:B------:R-:W-:Y:S01]  /*13a0*/  @!P1 SHF.R.U32.HI R7, RZ, R7, R11 ;  /* 0x00000007ff079219 */ /* 0x000fe2000001160b */
[----:B------:R-:W-:Y:S01]  /*13b0*/  IMAD R6, R14, R6, R9 ;  /* 0x000000060e067224 */ /* 0x000fe200078e0209 */
[----:B------:R-:W-:Y:S02]  /*13c0*/  IADD3 R11, PT, PT, -R9, RZ, RZ ;  /* 0x000000ff090b7210 */ /* 0x000fe40007ffe1ff */
[----:B------:R-:W-:-:S03]  /*13d0*/  @!P1 SEL R7, R3, R7, !P0 ;  /* 0x0000000703079207 */ /* 0x000fc60004000000 */
[----:B------:R-:W-:Y:S02]  /*13e0*/  IMAD R4, R8, R11, R4 ;  /* 0x0000000b08047224 */ /* 0x000fe400078e0204 */
[--C-:B------:R-:W-:Y:S02]  /*13f0*/  @!P1 IMAD.IADD R10, R10, 0x1, -R7.reuse ;  /* 0x000000010a0a9824 */ /* 0x100fe400078e0a07 */
[----:B------:R-:W-:Y:S01]  /*1400*/  @!P1 IMAD R7, R6, R17, R7 ;  /* 0x0000001106079224 */ /* 0x000fe200078e0207 */
[----:B------:R-:W-:Y:S01]  /*1410*/  IADD3 R6, PT, PT, -R3, RZ, RZ ;  /* 0x000000ff03067210 */ /* 0x000fe20007ffe1ff */
[----:B------:R-:W-:Y:S02]  /*1420*/  @!P1 IMAD R9, R10, R14, R3 ;  /* 0x0000000e0a099224 */ /* 0x000fe400078e0203 */
[----:B------:R-:W-:Y:S02]  /*1430*/  @!P1 IMAD.MOV.U32 R3, RZ, RZ, R7 ;  /* 0x000000ffff039224 */ /* 0x000fe400078e0007 */
[----:B------:R-:W-:-:S02]  /*1440*/  IMAD R6, R15, R6, R5 ;  /* 0x000000060f067224 */ /* 0x000fc400078e0205 */
[----:B------:R-:W-:Y:S02]  /*1450*/  IMAD R4, R9, R8, R4 ;  /* 0x0000000809047224 */ /* 0x000fe400078e0204 */
[----:B------:R-:W-:Y:S02]  /*1460*/  IMAD R3, R3, R15, R6 ;  /* 0x0000000f03037224 */ /* 0x000fe400078e0206 */
.L_x_18:
[----:B------:R-:W-:Y:S05]  /*1470*/  BRA.U UP3, `(.L_x_19) ;  /* 0x0000000103407547 */ /* 0x000fea000b800000 */
[----:B------:R-:W1:Y:S08]  /*1480*/  LDC.64 R8, c[0x0][0xb10] ;  /* 0x0002c400ff087b82 */ /* 0x000e700000000a00 */
[----:B------:R-:W2:Y:S08]  /*1490*/  LDC.64 R6, c[0x0][0xb18] ;  /* 0x0002c600ff067b82 */ /* 0x000eb00000000a00 */
[----:B------:R-:W3:Y:S08]  /*14a0*/  LDC R10, c[0x0][0xb20] ;  /* 0x0002c800ff0a7b82 */ /* 0x000ef00000000800 */
[----:B------:R-:W4:Y:S01]  /*14b0*/  LDC R11, c[0x0][0xb0c] ;  /* 0x0002c300ff0b7b82 */ /* 0x000f220000000800 */
[----:B-1----:R-:W-:-:S05]  /*14c0*/  IMAD.HI.U32 R8, R3, R8, RZ ;  /* 0x0000000803087227 */ /* 0x002fca00078e00ff */
[----:B------:R-:W-:Y:S01]  /*14d0*/  SHF.R.U32.HI R8, RZ, R9, R8 ;  /* 0x00000009ff087219 */ /* 0x000fe20000011608 */
[----:B--2---:R-:W-:Y:S01]  /*14e0*/  IMAD.HI.U32 R7, R4, R7, RZ ;  /* 0x0000000704077227 */ /* 0x004fe200078e00ff */
[----:B------:R-:W-:-:S04]  /*14f0*/  ISETP.NE.AND P0, PT, R6, 0x1, PT ;  /* 0x000000010600780c */ /* 0x000fc80003f05270 */
[----:B---3--:R-:W-:-:S04]  /*1500*/  SHF.R.U32.HI R7, RZ, R10, R7 ;  /* 0x0000000aff077219 */ /* 0x008fc80000011607 */
[----:B------:R-:W-:Y:S02]  /*1510*/  SEL R7, R4, R7, !P0 ;  /* 0x0000000704077207 */ /* 0x000fe40004000000 */
[----:B----4-:R-:W-:-:S04]  /*1520*/  ISETP.NE.AND P1, PT, R11, 0x1, PT ;  /* 0x000000010b00780c */ /* 0x010fc80003f25270 */
[----:B------:R-:W-:-:S05]  /*1530*/  SEL R9, R3, R8, !P1 ;  /* 0x0000000803097207 */ /* 0x000fca0004800000 */
[----:B------:R-:W-:Y:S02]  /*1540*/  IMAD.IADD R8, R7, 0x1, -R9 ;  /* 0x0000000107087824 */ /* 0x000fe400078e0a09 */
[----:B------:R-:W-:Y:S02]  /*1550*/  IMAD.IADD R7, R9, 0x1, -R7 ;  /* 0x0000000109077824 */ /* 0x000fe400078e0a07 */
[----:B------:R-:W-:Y:S02]  /*1560*/  IMAD R3, R8, R11, R3 ;  /* 0x0000000b08037224 */ /* 0x000fe400078e0203 */
[----:B------:R-:W-:Y:S02]  /*1570*/  IMAD R4, R7, R6, R4 ;  /* 0x0000000607047224 */ /* 0x000fe400078e0204 */
.L_x_19:
[----:B------:R-:W-:Y:S05]  /*1580*/  BRA.U !UP1, `(.L_x_20) ;  /* 0x00000001090c7547 */ /* 0x000fea000b800000 */
[----:B------:R-:W-:Y:S01]  /*1590*/  UCGABAR_WAIT ;  /* 0x0000000000007dc7 */ /* 0x000fe20008000000 */
[----:B------:R-:W-:Y:S01]  /*15a0*/  CCTL.IVALL ;  /* 0x00000000ff00798f */ /* 0x000fe20002000000 */
[----:B------:R-:W-:Y:S05]  /*15b0*/  BRA `(.L_x_21) ;  /* 0x0000000000047947 */ /* 0x000fea0003800000 */
.L_x_20:
[----:B------:R-:W-:Y:S06]  /*15c0*/  BAR.SYNC.DEFER_BLOCKING 0x0 ;  /* 0x0000000000007b1d */ /* 0x000fec0000010000 */
.L_x_21:
[----:B------:R-:W-:Y:S05]  /*15d0*/  BRA.U UP2, `(.L_x_22) ;  /* 0x0000001502407547 */ /* 0x000fea000b800000 */
[----:B------:R-:W1:Y:S01]  /*15e0*/  LDCU UR4, c[0x0][0x38c] ;  /* 0x00007180ff0477ac */ /* 0x000e620008000800 */
[----:B------:R-:W2:Y:S01]  /*15f0*/  LDC R8, c[0x0][0x370] ;  /* 0x0000dc00ff087b82 */ /* 0x000ea20000000800 */
[C---:B------:R-:W-:Y:S02]  /*1600*/  IMAD.SHL.U32 R17, R5.reuse, 0x80, RZ ;  /* 0x0000008005117824 */ /* 0x040fe400078e00ff */
[----:B------:R-:W-:Y:S01]  /*1610*/  HFMA2 R15, -RZ, RZ, 0, 5.9604644775390625e-08 ;  /* 0x00000001ff0f7431 */ /* 0x000fe200000001ff */
[----:B------:R-:W-:Y:S01]  /*1620*/  UISETP.NE.AND UP1, UPT, UR10, URZ, UPT ;  /* 0x000000ff0a00728c */ /* 0x000fe2000bf25270 */
[----:B------:R-:W-:Y:S01]  /*1630*/  ISETP.NE.AND P4, PT, R2, RZ, P5 ;  /* 0x000000ff0200720c */ /* 0x000fe20002f85270 */
[----:B------:R-:W-:Y:S01]  /*1640*/  IMAD.SHL.U32 R16, R5, 0x40, RZ ;  /* 0x0000004005107824 */ /* 0x000fe200078e00ff */
[----:B------:R-:W-:Y:S01]  /*1650*/  CS2R R12, SRZ ;  /* 0x00000000000c7805 */ /* 0x000fe2000001ff00 */
[----:B------:R-:W-:Y:S01]  /*1660*/  IMAD.MOV.U32 R14, RZ, RZ, RZ ;  /* 0x000000ffff0e7224 */ /* 0x000fe200078e00ff */
[----:B------:R-:W3:Y:S01]  /*1670*/  LDC R0, c[0x0][0x374] ;  /* 0x0000dd00ff007b82 */ /* 0x000ee20000000800 */
[----:B------:R-:W-:Y:S01]  /*1680*/  MOV R11, 0x1 ;  /* 0x00000001000b7802 */ /* 0x000fe20000000f00 */
[----:B------:R-:W-:Y:S01]  /*1690*/  USEL UR22, UR13, 0x2, UP1 ;  /* 0x000000020d167887 */ /* 0x000fe20008800000 */
[----:B------:R-:W-:Y:S01]  /*16a0*/  LOP3.LUT R17, R17, 0x80, RZ, 0xc0, !PT ;  /* 0x0000008011117812 */ /* 0x000fe200078ec0ff */
[----:B------:R-:W4:Y:S01]  /*16b0*/  LDCU.64 UR14, c[0x0][0x348] ;  /* 0x00006900ff0e77ac */ /* 0x000f220008000a00 */
[----:B------:R-:W-:Y:S01]  /*16c0*/  UMOV UR23, URZ ;  /* 0x000000ff00177c82 */ /* 0x000fe20008000000 */
[----:B-1----:R-:W-:-:S04]  /*16d0*/  UIADD3 UR5, UPT, UPT, UR4, 0x3f, URZ ;  /* 0x0000003f04057890 */ /* 0x002fc8000fffe0ff */
[----:B------:R-:W-:-:S04]  /*16e0*/  USHF.R.S32.HI UR6, URZ, 0x1f, UR5 ;  /* 0x0000001fff067899 */ /* 0x000fc80008011405 */
[----:B------:R-:W-:Y:S02]  /*16f0*/  ULEA.HI UR6, UR6, UR5, URZ, 0x6 ;  /* 0x0000000506067291 */ /* 0x000fe4000f8f30ff */
[----:B------:R-:W-:Y:S02]  /*1700*/  UIADD3 UR5, UPT, UPT, UR4, -0x1, URZ ;  /* 0xffffffff04057890 */ /* 0x000fe4000fffe0ff */
[----:B------:R-:W-:Y:S02]  /*1710*/  USHF.R.S32.HI UR6, URZ, 0x6, UR6 ;  /* 0x00000006ff067899 */ /* 0x000fe40008011406 */
[----:B------:R-:W-:Y:S02]  /*1720*/  UISETP.GE.U32.AND UP2, UPT, UR5, -0x7f, UPT ;  /* 0xffffff810500788c */ /* 0x000fe4000bf46070 */
[----:B------:R-:W-:Y:S02]  /*1730*/  UISETP.LT.U32.AND UP0, UPT, UR6, 0x8, UPT ;  /* 0x000000080600788c */ /* 0x000fe4000bf01070 */
[----:B------:R-:W-:-:S02]  /*1740*/  UIADD3 UR4, UPT, UPT, UR4, 0x7e, URZ ;  /* 0x0000007e04047890 */ /* 0x000fc4000fffe0ff */
[----:B------:R-:W-:-:S04]  /*1750*/  USEL UR5, UR6, 0x8, UP0 ;  /* 0x0000000806057887 */ /* 0x000fc80008000000 */
[----:B------:R-:W-:Y:S02]  /*1760*/  UIADD3 UR21, UPT, UPT, UR5, -0x1, URZ ;  /* 0xffffffff05157890 */ /* 0x000fe4000fffe0ff */
[----:B------:R-:W-:Y:S02]  /*1770*/  @UP2 UIADD3 UR21, UPT, UPT, UR5, URZ, URZ ;  /* 0x000000ff05152290 */ /* 0x000fe4000fffe0ff */
[----:B------:R-:W-:Y:S02]  /*1780*/  UIADD3 UR24, UPT, UPT, UR6, -UR5, URZ ;  /* 0x8000000506187290 */ /* 0x000fe4000fffe0ff */
[----:B------:R-:W-:Y:S02]  /*1790*/  UIADD3 UR13, UPT, UPT, UR21, 0x1, URZ ;  /* 0x00000001150d7890 */ /* 0x000fe4000fffe0ff */
[----:B--2-4-:R-:W-:-:S12]  /*17a0*/  UIADD3 UR21, UPT, UPT, -UR21, URZ, URZ ;  /* 0x000000ff15157290 */ /* 0x014fd8000fffe1ff */
.L_x_42:
[----:B------:R-:W-:Y:S01]  /*17b0*/  UISETP.NE.AND UP0, UPT, UR46, URZ, UPT ;  /* 0x000000ff2e00728c */ /* 0x000fe2000bf05270 */
[----:B------:R-:W1:Y:S08]  /*17c0*/  S2UR UR46, SR_CgaCtaId ;  /* 0x00000000002e79c3 */ /* 0x000e700000008800 */
[----:B------:R-:W-:Y:S05]  /*17d0*/  BRA.U UP0, `(.L_x_23) ;  /* 0x0000000100347547 */ /* 0x000fea000b800000 */
[----:B------:R-:W2:Y:S01]  /*17e0*/  S2R R2, SR_CgaCtaId ;  /* 0x0000000000027919 */ /* 0x000ea20000008800 */
[----:B------:R-:W-:-:S04]  /*17f0*/  MOV R5, 0x400 ;  /* 0x0000040000057802 */ /* 0x000fc80000000f00 */
[----:B--2---:R-:W-:Y:S02]  /*1800*/  LEA R2, R2, R5, 0x18 ;  /* 0x0000000502027211 */ /* 0x004fe400078ec0ff */
[----:B------:R-:W-:-:S03]  /*1810*/  SHF.L.U32 R5, R11, 0x1f, RZ ;  /* 0x0000001f0b057819 */ /* 0x000fc600000006ff */
[----:B------:R-:W-:-:S04]  /*1820*/  IMAD R2, R12, 0x8, R2 ;  /* 0x000000080c027824 */ /* 0x000fc800078e0202 */
[----:B------:R-:W2:Y:S02]  /*1830*/  SYNCS.PHASECHK.TRANS64.TRYWAIT P0, [R2+URZ+0x140], R5 ;  /* 0x00014005020075a7 */ /* 0x000ea400080011ff */
[----:B--2---:R-:W-:Y:S05]  /*1840*/  @!P0 BRA `(.L_x_24) ;  /* 0x0000008400148947 */ /* 0x004fea0003800000 */
.L_x_155:
[----:B------:R-:W-:Y:S01]  /*1850*/  VIADD R12, R12, 0x1 ;  /* 0x000000010c0c7836 */ /* 0x000fe20000000000 */
[----:B------:R2:W-:Y:S04]  /*1860*/  SYNCS.ARRIVE.TRANS64.A1T0 RZ, [R2+URZ+0x130], RZ ;  /* 0x000130ff02ff79a7 */ /* 0x0005e800081000ff */
[----:B------:R-:W-:-:S04]  /*1870*/  ISETP.NE.AND P0, PT, R12, 0x2, PT ;  /* 0x000000020c00780c */ /* 0x000fc80003f05270 */
[----:B------:R-:W-:Y:S02]  /*1880*/  SEL R12, R12, RZ, P0 ;  /* 0x000000ff0c0c7207 */ /* 0x000fe40000000000 */
[----:B--2---:R-:W-:-:S04]  /*1890*/  SEL R2, RZ, 0x1, P0 ;  /* 0x00000001ff027807 */ /* 0x004fc80000000000 */
[----:B------:R-:W-:-:S07]  /*18a0*/  LOP3.LUT R11, R11, R2, RZ, 0x3c, !PT ;  /* 0x000000020b0b7212 */ /* 0x000fce00078e3cff */
.L_x_23:
[----:B------:R-:W-:Y:S01]  /*18b0*/  UMOV UR7, 0x400 ;  /* 0x0000040000077882 */ /* 0x000fe20000000000 */
[----:B------:R-:W-:Y:S01]  /*18c0*/  SHF.L.U32 R2, R15, 0x1f, RZ ;  /* 0x0000001f0f027819 */ /* 0x000fe200000006ff */
[----:B-1----:R-:W-:Y:S01]  /*18d0*/  ULEA UR7, UR46, UR7, 0x18 ;  /* 0x000000072e077291 */ /* 0x002fe2000f8ec0ff */
[----:B------:R-:W-:Y:S01]  /*18e0*/  R2UR UR51, R16 ;  /* 0x00000000103372ca */ /* 0x000fe200000e0000 */
[----:B------:R-:W-:Y:S01]  /*18f0*/  UISETP.GE.U32.AND UP0, UPT, UR4, 0x7f, UPT ;  /* 0x0000007f0400788c */ /* 0x000fe2000bf06070 */
[----:B------:R-:W-:Y:S01]  /*1900*/  R2UR UR11, R17 ;  /* 0x00000000110b72ca */ /* 0x000fe200000e0000 */
[----:B------:R-:W-:Y:S01]  /*1910*/  ULEA UR8, UR23, UR7, 0x3 ;  /* 0x0000000717087291 */ /* 0x000fe2000f8e18ff */
[----:B------:R-:W-:-:S08]  /*1920*/  UMOV UR25, URZ ;  /* 0x000000ff00197c82 */ /* 0x000fd00008000000 */
[----:B------:R1:W2:Y:S01]  /*1930*/  SYNCS.PHASECHK.TRANS64.TRYWAIT P0, [UR8+0x40], R2 ;  /* 0x00004002ff0075a7 */ /* 0x0002a20008001108 */
[----:B------:R-:W-:-:S13]  /*1940*/  R2UR UR8, R4 ;  /* 0x00000000040872ca */ /* 0x000fda00000e0000 */
[----:B------:R-:W-:Y:S01]  /*1950*/  ULEA UR11, UR8, UR11, 0x8 ;  /* 0x0000000b080b7291 */ /* 0x000fe2000f8e40ff */
[----:B-1----:R-:W-:-:S05]  /*1960*/  LEA.HI R2, R3, R3, RZ, 0x1 ;  /* 0x0000000303027211 */ /* 0x002fca00078f08ff */
[----:B------:R-:W-:-:S05]  /*1970*/  IMAD.SHL.U32 R2, R2, 0x40, RZ ;  /* 0x0000004002027824 */ /* 0x000fca00078e00ff */
[----:B------:R-:W-:-:S04]  /*1980*/  LOP3.LUT R2, R2, 0xffffff80, RZ, 0xc0, !PT ;  /* 0xffffff8002027812 */ /* 0x000fc800078ec0ff */
[----:B------:R-:W-:-:S13]  /*1990*/  R2UR UR9, R2 ;  /* 0x00000000020972ca */ /* 0x000fda00000e0000 */
[----:B------:R-:W-:Y:S01]  /*19a0*/  ULOP3.LUT UR51, UR9, 0x40, UR51, 0xf8, !UPT ;  /* 0x0000004009337892 */ /* 0x000fe2000f8ef833 */
[----:B------:R-:W-:Y:S11]  /*19b0*/  BRA.U !UP0, `(.L_x_25) ;  /* 0x0000000108c07547 */ /* 0x000ff6000b800000 */
[----:B------:R-:W-:Y:S01]  /*19c0*/  UMOV UR16, UR21 ;  /* 0x0000001500107c82 */ /* 0x000fe20008000000 */
[----:B------:R-:W-:Y:S01]  /*19d0*/  UMOV UR17, UR23 ;  /* 0x0000001700117c82 */ /* 0x000fe20008000000 */
[----:B------:R-:W-:-:S05]  /*19e0*/  UMOV UR50, URZ ;  /* 0x000000ff00327c82 */ /* 0x000fca0008000000 */
.L_x_31:
[----:B------:R-:W-:Y:S01]  /*19f0*/  ULEA UR49, UR17, UR7, 0x3 ;  /* 0x0000000711317291 */ /* 0x000fe2000f8e18ff */
[----:B------:R-:W-:Y:S01]  /*1a00*/  @P5 MOV R3, 0xc000 ;  /* 0x0000c00000035802 */ /* 0x000fe20000000f00 */
[----:B-12-4-:R-:W-:Y:S10]  /*1a10*/  @P0 BRA `(.L_x_26) ;  /* 0x00000000000c0947 */ /* 0x016ff40003800000 */
[----:B------:R-:W-:-:S04]  /*1a20*/  SHF.L.U32 R4, R15, 0x1f, RZ ;  /* 0x0000001f0f047819 */ /* 0x000fc800000006ff */
[----:B------:R-:W1:Y:S02]  /*1a30*/  SYNCS.PHASECHK.TRANS64.TRYWAIT P0, [UR49+0x40], R4 ;  /* 0x00004004ff0075a7 */ /* 0x000e640008001131 */
[----:B-1----:R-:W-:Y:S05]  /*1a40*/  @!P0 BRA `(.L_x_27) ;  /* 0x0000008000a88947 */ /* 0x002fea0003800000 */
.L_x_26:
[----:B------:R2:W-:Y:S01]  /*1a50*/  @P5 SYNCS.ARRIVE.TRANS64 RZ, [UR49], R3 ;  /* 0x00000003ffff59a7 */ /* 0x0005e20008000031 */
[----:B------:R-:W-:Y:S02]  /*1a60*/  ULOP3.LUT UR8, UR22, 0x2, URZ, 0xfc, !UPT ;  /* 0x0000000216087892 */ /* 0x000fe4000f8efcff */
[----:B------:R-:W-:Y:S02]  /*1a70*/  UIADD3 UR16, UPT, UPT, UR16, 0x1, URZ ;  /* 0x0000000110107890 */ /* 0x000fe4000fffe0ff */
[----:B------:R-:W-:Y:S02]  /*1a80*/  UISETP.NE.AND UP0, UPT, UR8, 0x2, UPT ;  /* 0x000000020800788c */ /* 0x000fe4000bf05270 */
[----:B------:R-:W-:-:S07]  /*1a90*/  UISETP.NE.AND UP2, UPT, UR16, 0x1, UPT ;  /* 0x000000011000788c */ /* 0x000fce000bf45270 */
[----:B------:R-:W-:Y:S05]  /*1aa0*/  BRA.U UP0, `(.L_x_28) ;  /* 0x0000000100047547 */ /* 0x000fea000b800000 */
[----:B------:R-:W-:Y:S05]  /*1ab0*/  BPT.TRAP 0x1 ;  /* 0x000000040000795c */ /* 0x000fea0000300000 */
.L_x_28:
[----:B------:R-:W-:Y:S04]  /*1ac0*/  BSSY.RECONVERGENT B0, `(.L_x_29) ;  /* 0x0000003000007945 */ /* 0x000fe80003800200 */
[----:B------:R-:W-:Y:S05]  /*1ad0*/  @!P4 BRA `(.L_x_30) ;  /* 0x000000000004c947 */ /* 0x000fea0003800000 */
[----:B------:R-:W-:Y:S05]  /*1ae0*/  BPT.TRAP 0x1 ;  /* 0x000000040000795c */ /* 0x000fea0000300000 */
.L_x_30:
[----:B------:R-:W-:Y:S05]  /*1af0*/  BSYNC.RECONVERGENT B0 ;  /* 0x0000000000007941 */ /* 0x000fea0003800200 */
.L_x_29:
[----:B------:R-:W-:Y:S02]  /*1b00*/  UIADD3 UR23, UPT, UPT, UR17, 0x1, URZ ;  /* 0x0000000111177890 */ /* 0x000fe4000fffe0ff */
[----:B------:R-:W-:Y:S02]  /*1b10*/  ULEA UR48, UR17, UR7, 0xd ;  /* 0x0000000711307291 */ /* 0x000fe4000f8e68ff */
[----:B------:R-:W-:Y:S02]  /*1b20*/  UISETP.NE.AND UP0, UPT, UR23, 0x8, UPT ;  /* 0x000000081700788c */ /* 0x000fe4000bf05270 */
[----:B------:R-:W-:Y:S02]  /*1b30*/  UIADD3 UR28, UP1, UPT, UR14, 0x80, URZ ;  /* 0x000000800e1c7890 */ /* 0x000fe4000ff3e0ff */
[----:B------:R-:W-:Y:S02]  /*1b40*/  USEL UR9, URZ, 0x1, UP0 ;  /* 0x00000001ff097887 */ /* 0x000fe40008000000 */
[----:B------:R-:W-:-:S02]  /*1b50*/  USEL UR23, UR23, URZ, UP0 ;  /* 0x000000ff17177287 */ /* 0x000fc40008000000 */
[----:B------:R-:W-:Y:S02]  /*1b60*/  UIADD3 UR26, UP0, UPT, UR14, 0x180, URZ ;  /* 0x000001800e1a7890 */ /* 0x000fe4000ff1e0ff */
[----:B------:R-:W-:Y:S01]  /*1b70*/  ULEA UR8, UR23, UR7, 0x3 ;  /* 0x0000000717087291 */ /* 0x000fe2000f8e18ff */
[----:B------:R-:W-:Y:S01]  /*1b80*/  LOP3.LUT R15, R15, UR9, RZ, 0x3c, !PT ;  /* 0x000000090f0f7c12 */ /* 0x000fe2000f8e3cff */
[----:B------:R-:W-:Y:S02]  /*1b90*/  ULOP3.LUT UR49, UR49, 0xfefffff8, URZ, 0xc0, !UPT ;  /* 0xfefffff831317892 */ /* 0x000fe4000f8ec0ff */
[----:B------:R-:W-:Y:S01]  /*1ba0*/  UIADD3.X UR29, UPT, UPT, URZ, UR15, URZ, UP1, !UPT ;  /* 0x0000000fff1d7290 */ /* 0x000fe20008ffe4ff */
[----:B-1----:R-:W-:Y:S01]  /*1bb0*/  SHF.L.U32 R2, R15, 0x1f, RZ ;  /* 0x0000001f0f027819 */ /* 0x002fe200000006ff */
[----:B------:R-:W-:Y:S02]  /*1bc0*/  UIADD3 UR48, UPT, UPT, UR48, 0x8400, URZ ;  /* 0x0000840030307890 */ /* 0x000fe4000fffe0ff */
[----:B------:R-:W-:Y:S01]  /*1bd0*/  UIADD3.X UR27, UPT, UPT, URZ, UR15, URZ, UP0, !UPT ;  /* 0x0000000fff1b7290 */ /* 0x000fe200087fe4ff */
[----:B------:R1:W4:Y:S01]  /*1be0*/  SYNCS.PHASECHK.TRANS64.TRYWAIT P0, [UR8+0x40], R2 ;  /* 0x00004002ff0075a7 */ /* 0x0003220008001108 */
[----:B------:R-:W-:Y:S01]  /*1bf0*/  ULEA UR8, UR17, UR7, 0xe ;  /* 0x0000000711087291 */ /* 0x000fe2000f8e70ff */
[----:B------:R-:W-:Y:S01]  /*1c00*/  UMOV UR18, 0x0 ;  /* 0x0000000000127882 */ /* 0x000fe20000000000 */
[----:B------:R-:W-:-:S02]  /*1c10*/  UMOV UR19, 0x10000000 ;  /* 0x1000000000137882 */ /* 0x000fc40000000000 */
[----:B------:R-:W-:Y:S01]  /*1c20*/  UIADD3 UR8, UPT, UPT, UR8, 0x18400, URZ ;  /* 0x0001840008087890 */ /* 0x000fe2000fffe0ff */
[----:B------:R2:W-:Y:S01]  /*1c30*/  UTMALDG.3D.2CTA [UR48], [UR28], desc[UR18] ;  /* 0x000012301c0075b4 */ /* 0x0005e20008211000 */
[----:B------:R-:W-:Y:S01]  /*1c40*/  UMOV UR10, UR50 ;  /* 0x00000032000a7c82 */ /* 0x000fe20008000000 */
[----:B------:R-:W-:Y:S01]  /*1c50*/  UMOV UR12, UR52 ;  /* 0x00000034000c7c82 */ /* 0x000fe20008000000 */
[----:B------:R-:W-:Y:S01]  /*1c60*/  UMOV UR9, UR49 ;  /* 0x0000003100097c82 */ /* 0x000fe20008000000 */
[----:B------:R-:W-:Y:S01]  /*1c70*/  UMOV UR25, UR13 ;  /* 0x0000000d00197c82 */ /* 0x000fe20008000000 */
[----:B------:R-:W-:-:S03]  /*1c80*/  UMOV UR17, UR23 ;  /* 0x0000001700117c82 */ /* 0x000fc60008000000 */
[----:B------:R1:W-:Y:S01]  /*1c90*/  UTMALDG.3D.2CTA [UR8], [UR26], desc[UR18] ;  /* 0x000012081a0075b4 */ /* 0x0003e20008211000 */
[----:B--2---:R-:W-:Y:S01]  /*1ca0*/  UIADD3 UR50, UPT, UPT, UR50, 0x40, URZ ;  /* 0x0000004032327890 */ /* 0x004fe2000fffe0ff */
[----:B------:R-:W-:Y:S11]  /*1cb0*/  BRA.U UP2, `(.L_x_31) ;  /* 0xfffffffd024c7547 */ /* 0x000ff6000b83ffff */
.L_x_25:
[----:B--2-4-:R-:W-:Y:S01]  /*1cc0*/  PLOP3.LUT P0, PT, PT, PT, UP5, 0x80, 0x8 ;  /* 0x000000000008781c */ /* 0x014fe20003f0f058 */
[----:B-1----:R-:W-:Y:S01]  /*1cd0*/  ULEA UR8, UR23, UR7, 0x3 ;  /* 0x0000000717087291 */ /* 0x002fe2000f8e18ff */
[----:B------:R-:W-:Y:S01]  /*1ce0*/  SHF.L.U32 R2, R15, 0x1f, RZ ;  /* 0x0000001f0f027819 */ /* 0x000fe200000006ff */
[----:B------:R-:W-:-:S10]  /*1cf0*/  UISETP.GT.AND UP0, UPT, UR6, UR5, UPT ;  /* 0x000000050600728c */ /* 0x000fd4000bf04270 */
[----:B------:R-:W-:Y:S01]  /*1d00*/  @!P0 SYNCS.ARRIVE.TRANS64.A1T0 RZ, [UR7+0xc8], RZ ;  /* 0x0000c8ffffff89a7 */ /* 0x000fe20008100007 */
[----:B------:R1:W2:Y:S01]  /*1d10*/  SYNCS.PHASECHK.TRANS64.TRYWAIT P0, [UR8+0x40], R2 ;  /* 0x00004002ff0075a7 */ /* 0x0002a20008001108 */
[----:B------:R-:W-:Y:S05]  /*1d20*/  BRA.U !UP0, `(.L_x_32) ;  /* 0x0000000108c07547 */ /* 0x000fea000b800000 */
[----:B------:R-:W-:Y:S01]  /*1d30*/  UIADD3 UR26, UPT, UPT, UR24, UR25, URZ ;  /* 0x00000019181a7290 */ /* 0x000fe2000fffe0ff */
[----:B------:R-:W-:-:S11]  /*1d40*/  UMOV UR27, UR23 ;  /* 0x00000017001b7c82 */ /* 0x000fd60008000000 */
.L_x_38:
[----:B------:R-:W-:Y:S01]  /*1d50*/  ULEA UR17, UR27, UR7, 0x3 ;  /* 0x000000071b117291 */ /* 0x000fe2000f8e18ff */
[----:B--2---:R-:W-:Y:S01]  /*1d60*/  @P5 MOV R3, 0xc000 ;  /* 0x0000c00000035802 */ /* 0x004fe20000000f00 */
[----:B-12---:R-:W-:Y:S10]  /*1d70*/  @P0 BRA `(.L_x_33) ;  /* 0x00000000000c0947 */ /* 0x006ff40003800000 */
[----:B------:R-:W-:-:S04]  /*1d80*/  SHF.L.U32 R4, R15, 0x1f, RZ ;  /* 0x0000001f0f047819 */ /* 0x000fc800000006ff */
[----:B------:R-:W2:Y:S02]  /*1d90*/  SYNCS.PHASECHK.TRANS64.TRYWAIT P0, [UR17+0x40], R4 ;  /* 0x00004004ff0075a7 */ /* 0x000ea40008001111 */
[----:B--2---:R-:W-:Y:S05]  /*1da0*/  @!P0 BRA `(.L_x_34) ;  /* 0x0000007c00e88947 */ /* 0x004fea0003800000 */
.L_x_33:
[----:B------:R2:W-:Y:S01]  /*1db0*/  @P5 SYNCS.ARRIVE.TRANS64 RZ, [UR17], R3 ;  /* 0x00000003ffff59a7 */ /* 0x0005e20008000011 */
[----:B------:R-:W-:-:S04]  /*1dc0*/  ULOP3.LUT UR8, UR22, 0x2, URZ, 0xfc, !UPT ;  /* 0x0000000216087892 */ /* 0x000fc8000f8efcff */
[----:B------:R-:W-:-:S09]  /*1dd0*/  UISETP.NE.AND UP0, UPT, UR8, 0x2, UPT ;  /* 0x000000020800788c */ /* 0x000fd2000bf05270 */
[----:B------:R-:W-:Y:S05]  /*1de0*/  BRA.U UP0, `(.L_x_35) ;  /* 0x0000000100047547 */ /* 0x000fea000b800000 */
[----:B------:R-:W-:Y:S05]  /*1df0*/  BPT.TRAP 0x1 ;  /* 0x000000040000795c */ /* 0x000fea0000300000 */
.L_x_35:
[----:B------:R-:W-:Y:S04]  /*1e00*/  BSSY.RECONVERGENT B0, `(.L_x_36) ;  /* 0x0000003000007945 */ /* 0x000fe80003800200 */
[----:B------:R-:W-:Y:S05]  /*1e10*/  @!P4 BRA `(.L_x_37) ;  /* 0x000000000004c947 */ /* 0x000fea0003800000 */
[----:B------:R-:W-:Y:S05]  /*1e20*/  BPT.TRAP 0x1 ;  /* 0x000000040000795c */ /* 0x000fea0000300000 */
.L_x_37:
[----:B------:R-:W-:Y:S05]  /*1e30*/  BSYNC.RECONVERGENT B0 ;  /* 0x0000000000007941 */ /* 0x000fea0003800200 */
.L_x_36:
        /* <DEDUP_REMOVED lines=9> */
[----:B------:R-:W-:Y:S02]  /*1ed0*/  USHF.L.U32 UR18, UR25, 0x6, URZ ;  /* 0x0000000619127899 */ /* 0x000fe400080006ff */
[----:B------:R-:W-:Y:S01]  /*1ee0*/  ULOP3.LUT UR17, UR17, 0xfefffff8, URZ, 0xc0, !UPT ;  /* 0xfefffff811117892 */ /* 0x000fe2000f8ec0ff */
[----:B-1----:R-:W-:Y:S01]  /*1ef0*/  SHF.L.U32 R2, R15, 0x1f, RZ ;  /* 0x0000001f0f027819 */ /* 0x002fe200000006ff */
[----:B------:R-:W-:Y:S02]  /*1f00*/  UIADD3 UR16, UPT, UPT, UR16, 0x8400, URZ ;  /* 0x0000840010107890 */ /* 0x000fe4000fffe0ff */
[----:B------:R-:W-:Y:S01]  /*1f10*/  UIADD3.X UR33, UPT, UPT, URZ, UR15, URZ, UP1, !UPT ;  /* 0x0000000fff217290 */ /* 0x000fe20008ffe4ff */
[----:B------:R4:W1:Y:S01]  /*1f20*/  SYNCS.PHASECHK.TRANS64.TRYWAIT P0, [UR8+0x40], R2 ;  /* 0x00004002ff0075a7 */ /* 0x0008620008001108 */
[----:B------:R-:W-:-:S02]  /*1f30*/  ULEA UR8, UR27, UR7, 0xe ;  /* 0x000000071b087291 */ /* 0x000fc4000f8e70ff */
[----:B------:R-:W-:Y:S02]  /*1f40*/  UIADD3.X UR31, UPT, UPT, URZ, UR15, URZ, UP0, !UPT ;  /* 0x0000000fff1f7290 */ /* 0x000fe400087fe4ff */
[----:B------:R-:W-:Y:S01]  /*1f50*/  UIADD3 UR8, UPT, UPT, UR8, 0x18400, URZ ;  /* 0x0001840008087890 */ /* 0x000fe2000fffe0ff */
[----:B------:R-:W-:Y:S01]  /*1f60*/  UMOV UR28, 0x0 ;  /* 0x00000000001c7882 */ /* 0x000fe20000000000 */
[----:B------:R-:W-:Y:S01]  /*1f70*/  UMOV UR29, 0x10000000 ;  /* 0x10000000001d7882 */ /* 0x000fe20000000000 */
[----:B------:R-:W-:Y:S01]  /*1f80*/  UMOV UR19, UR51 ;  /* 0x0000003300137c82 */ /* 0x000fe20008000000 */
[----:B------:R-:W-:Y:S01]  /*1f90*/  UMOV UR20, UR52 ;  /* 0x0000003400147c82 */ /* 0x000fe20008000000 */
[----:B------:R-:W-:Y:S01]  /*1fa0*/  UMOV UR12, UR52 ;  /* 0x00000034000c7c82 */ /* 0x000fe20008000000 */
[----:B------:R-:W-:Y:S01]  /*1fb0*/  UMOV UR9, UR17 ;  /* 0x0000001100097c82 */ /* 0x000fe20008000000 */
[----:B------:R-:W-:Y:S01]  /*1fc0*/  UMOV UR10, UR18 ;  /* 0x00000012000a7c82 */ /* 0x000fe20008000000 */
[----:B------:R4:W-:Y:S01]  /*1fd0*/  UTMALDG.3D.2CTA [UR16], [UR32], desc[UR28] ;  /* 0x00001c10200075b4 */ /* 0x0009e20008211000 */
[----:B------:R-:W-:Y:S01]  /*1fe0*/  UIADD3 UR25, UPT, UPT, UR25, 0x1, URZ ;  /* 0x0000000119197890 */ /* 0x000fe2000fffe0ff */
[----:B------:R-:W-:-:S03]  /*1ff0*/  UMOV UR27, UR23 ;  /* 0x00000017001b7c82 */ /* 0x000fc60008000000 */
[----:B------:R-:W-:Y:S01]  /*2000*/  UISETP.NE.AND UP0, UPT, UR25, UR26, UPT ;  /* 0x0000001a1900728c */ /* 0x000fe2000bf05270 */
[----:B------:R4:W-:Y:S08]  /*2010*/  UTMALDG.3D.2CTA [UR8], [UR30], desc[UR28] ;  /* 0x00001c081e0075b4 */ /* 0x0009f00008211000 */
[----:B----4-:R-:W-:Y:S05]  /*2020*/  BRA.U UP0, `(.L_x_38) ;  /* 0xfffffffd00487547 */ /* 0x010fea000b83ffff */
.L_x_32:
[C---:B-1----:R-:W-:Y:S01]  /*2030*/  LEA R2, R14.reuse, UR7, 0x3 ;  /* 0x000000070e027c11 */ /* 0x042fe2000f8e18ff */
[----:B------:R-:W-:Y:S01]  /*2040*/  NOP ;  /* 0x0000000000007918 */ /* 0x000fe20000000000 */
[----:B--2---:R-:W-:Y:S02]  /*2050*/  SHF.L.U32 R3, R13, 0x1f, RZ ;  /* 0x0000001f0d037819 */ /* 0x004fe400000006ff */
[----:B------:R-:W-:Y:S02]  /*2060*/  LEA R4, R14, UR7, 0x4 ;  /* 0x000000070e047c11 */ /* 0x000fe4000f8e20ff */
[----:B------:R-:W1:Y:S02]  /*2070*/  SYNCS.PHASECHK.TRANS64.TRYWAIT P0, [R2+URZ+0xd0], R3 ;  /* 0x0000d003020075a7 */ /* 0x000e6400080011ff */
[----:B-1----:R-:W-:Y:S05]  /*2080*/  @!P0 BRA `(.L_x_39) ;  /* 0x0000007c00488947 */ /* 0x002fea0003800000 */
.L_x_158:
[----:B------:R-:W2:Y:S01]  /*2090*/  LDS.128 R4, [R4+0x160] ;  /* 0x0001600004047984 */ /* 0x000ea20000000c00 */
[----:B------:R-:W-:Y:S01]  /*20a0*/  ISETP.GE.AND P0, PT, R40, 0x1, PT ;  /* 0x000000012800780c */ /* 0x000fe20003f06270 */
[----:B-1----:R-:W-:Y:S01]  /*20b0*/  VIADD R2, R2, 0xe0 ;  /* 0x000000e002027836 */ /* 0x002fe20000000000 */
[----:B------:R-:W-:Y:S01]  /*20c0*/  @!PT LDS RZ, [RZ] ;  /* 0x00000000fffff984 */ /* 0x000fe20000000800 */
[----:B------:R-:W-:Y:S01]  /*20d0*/  @!PT LDS RZ, [RZ] ;  /* 0x00000000fffff984 */ /* 0x000fe20000000800 */
[----:B------:R-:W-:Y:S01]  /*20e0*/  @!PT LDS RZ, [RZ] ;  /* 0x00000000fffff984 */ /* 0x000fe20000000800 */
[----:B------:R-:W-:Y:S01]  /*20f0*/  @!PT LDS RZ, [RZ] ;  /* 0x00000000fffff984 */ /* 0x000fe20000000800 */
[----:B------:R1:W-:Y:S06]  /*2100*/  MEMBAR.ALL.CTA ;  /* 0x0000000000007992 */ /* 0x0003ec0000008000 */
[----:B-1----:R-:W1:Y:S01]  /*2110*/  FENCE.VIEW.ASYNC.S ;  /* 0x00000000000073c6 */ /* 0x002e620000000000 */
[----:B------:R-:W-:-:S04]  /*2120*/  PRMT R2, RZ, 0x654, R2 ;  /* 0x00000654ff027816 */ /* 0x000fc80000000002 */
[----:B-1----:R1:W-:Y:S01]  /*2130*/  SYNCS.ARRIVE.TRANS64.RED.A1T0 RZ, [R2+URZ], RZ ;  /* 0x000000ff02ff79a7 */ /* 0x0023e200081004ff */
[----:B--2---:R-:W-:-:S13]  /*2140*/  LOP3.LUT P2, RZ, R6, 0x1, RZ, 0xc0, !PT ;  /* 0x0000000106ff7812 */ /* 0x004fda000784c0ff */
[----:B------:R-:W-:Y:S01]  /*2150*/  @P2 SHF.R.U32.HI R3, RZ, 0x10, R5 ;  /* 0x00000010ff032819 */ /* 0x000fe20000011605 */
[----:B------:R-:W-:Y:S01]  /*2160*/  VOTEU.ANY UP0, P2 ;  /* 0x0000000000ff7886 */ /* 0x000fe20001000100 */
[----:B------:R-:W-:Y:S02]  /*2170*/  @P2 MOV R10, R4 ;  /* 0x00000004000a2202 */ /* 0x000fe40000000f00 */
[----:B------:R-:W-:Y:S02]  /*2180*/  @P2 R2UR.BROADCAST UR8, R3 ;  /* 0x00000000030822ca */ /* 0x000fe400008e0000 */
[----:B------:R-:W-:-:S11]  /*2190*/  @P2 LOP3.LUT R9, R5, 0xffff, RZ, 0xc0, !PT ;  /* 0x0000ffff05092812 */ /* 0x000fd600078ec0ff */
[----:B------:R-:W-:Y:S01]  /*21a0*/  @UP0 UMOV UR52, UR8 ;  /* 0x0000000800340c82 */ /* 0x000fe20008000000 */
[----:B-1----:R-:W-:Y:S05]  /*21b0*/  @!P0 BRA `(.L_x_40) ;  /* 0x0000000000b88947 */ /* 0x002fea0003800000 */
[----:B------:R-:W3:Y:S01]  /*21c0*/  LDC.64 R4, c[0x0][0xb18] ;  /* 0x0002c600ff047b82 */ /* 0x000ee20000000a00 */
[----:B------:R-:W-:-:S07]  /*21d0*/  ISETP.NE.AND P3, PT, R40, 0x1, PT ;  /* 0x000000012800780c */ /* 0x000fce0003f65270 */
[----:B------:R-:W1:Y:S08]  /*21e0*/  LDC.64 R6, c[0x0][0xb10] ;  /* 0x0002c400ff067b82 */ /* 0x000e700000000a00 */
[----:B------:R-:W2:Y:S08]  /*21f0*/  LDC R18, c[0x0][0xb20] ;  /* 0x0002c800ff127b82 */ /* 0x000eb00000000800 */
[----:B------:R-:W4:Y:S01]  /*2200*/  LDC R19, c[0x0][0xb0c] ;  /* 0x0002c300ff137b82 */ /* 0x000f220000000800 */
[----:B---3--:R-:W-:Y:S01]  /*2210*/  IMAD.HI.U32 R21, R0, R5, RZ ;  /* 0x0000000500157227 */ /* 0x008fe200078e00ff */
[----:B------:R-:W-:-:S03]  /*2220*/  ISETP.NE.AND P0, PT, R4, 0x1, PT ;  /* 0x000000010400780c */ /* 0x000fc60003f05270 */
[----:B------:R-:W-:-:S03]  /*2230*/  IMAD.HI.U32 R5, R9, R5, RZ ;  /* 0x0000000509057227 */ /* 0x000fc600078e00ff */
[----:B------:R-:W3:Y:S01]  /*2240*/  LDC.64 R2, c[0x0][0xb28] ;  /* 0x0002ca00ff027b82 */ /* 0x000ee20000000a00 */
[----:B-1----:R-:W-:-:S04]  /*2250*/  IMAD.HI.U32 R22, R8, R6, RZ ;  /* 0x0000000608167227 */ /* 0x002fc800078e00ff */
[----:B------:R-:W-:Y:S01]  /*2260*/  IMAD.HI.U32 R23, R10, R6, RZ ;  /* 0x000000060a177227 */ /* 0x000fe200078e00ff */
[----:B------:R-:W-:Y:S02]  /*2270*/  SHF.R.U32.HI R22, RZ, R7, R22 ;  /* 0x00000007ff167219 */ /* 0x000fe40000011616 */
[-C--:B--2---:R-:W-:Y:S02]  /*2280*/  SHF.R.U32.HI R21, RZ, R18.reuse, R21 ;  /* 0x00000012ff157219 */ /* 0x084fe40000011615 */
[----:B------:R-:W-:Y:S02]  /*2290*/  SHF.R.U32.HI R5, RZ, R18, R5 ;  /* 0x00000012ff057219 */ /* 0x000fe40000011605 */
[----:B------:R-:W-:Y:S02]  /*22a0*/  SEL R21, R0, R21, !P0 ;  /* 0x0000001500157207 */ /* 0x000fe40004000000 */
[----:B------:R-:W-:Y:S02]  /*22b0*/  SHF.R.U32.HI R23, RZ, R7, R23 ;  /* 0x00000007ff177219 */ /* 0x000fe40000011617 */
[----:B----4-:R-:W-:-:S02]  /*22c0*/  ISETP.NE.AND P1, PT, R19, 0x1, PT ;  /* 0x000000011300780c */ /* 0x010fc40003f25270 */
[----:B------:R-:W-:Y:S02]  /*22d0*/  SEL R5, R9, R5, !P0 ;  /* 0x0000000509057207 */ /* 0x000fe40004000000 */
[----:B------:R-:W-:Y:S02]  /*22e0*/  SEL R22, R8, R22, !P1 ;  /* 0x0000001608167207 */ /* 0x000fe40004800000 */
[----:B------:R-:W-:Y:S01]  /*22f0*/  SEL R23, R10, R23, !P1 ;  /* 0x000000170a177207 */ /* 0x000fe20004800000 */
[----:B---3--:R-:W-:-:S04]  /*2300*/  IMAD.HI.U32 R20, R21, R2, RZ ;  /* 0x0000000215147227 */ /* 0x008fc800078e00ff */
        /* <DEDUP_REMOVED lines=10> */
[----:B------:R-:W-:-:S04]  /*23b0*/  @!P0 IMAD.HI.U32 R7, R23, R2, RZ ;  /* 0x0000000217078227 */ /* 0x000fc800078e00ff */
[----:B------:R-:W-:Y:S01]  /*23c0*/  IMAD.MOV R2, RZ, RZ, -R6 ;  /* 0x000000ffff027224 */ /* 0x000fe200078e0a06 */
[----:B------:R-:W-:Y:S02]  /*23d0*/  @!P0 SHF.R.U32.HI R3, RZ, R3, R7 ;  /* 0x00000003ff038219 */ /* 0x000fe40000011607 */
[----:B------:R-:W-:Y:S01]  /*23e0*/  IADD3 R7, PT, PT, -R5, RZ, RZ ;  /* 0x000000ff05077210 */ /* 0x000fe20007ffe1ff */
[----:B------:R-:W-:Y:S01]  /*23f0*/  IMAD R2, R40, R2, R5 ;  /* 0x0000000228027224 */ /* 0x000fe200078e0205 */
        /* <DEDUP_REMOVED lines=10> */
.L_x_40:
[----:B------:R-:W1:Y:S02]  /*24a0*/  LDCU UR8, c[0x0][0xb30] ;  /* 0x00016600ff0877ac */ /* 0x000e640008000800 */
[----:B-1----:R-:W-:-:S09]  /*24b0*/  UISETP.NE.AND UP0, UPT, UR8, 0x1, UPT ;  /* 0x000000010800788c */ /* 0x002fd2000bf05270 */
[----:B------:R-:W-:Y:S05]  /*24c0*/  BRA.U UP0, `(.L_x_41) ;  /* 0x0000000100407547 */ /* 0x000fea000b800000 */
[----:B------:R-:W1:Y:S08]  /*24d0*/  LDC.64 R4, c[0x0][0xb10] ;  /* 0x0002c400ff047b82 */ /* 0x000e700000000a00 */
[----:B------:R-:W2:Y:S08]  /*24e0*/  LDC.64 R2, c[0x0][0xb18] ;  /* 0x0002c600ff027b82 */ /* 0x000eb00000000a00 */
[----:B------:R-:W4:Y:S08]  /*24f0*/  LDC R6, c[0x0][0xb20] ;  /* 0x0002c800ff067b82 */ /* 0x000f300000000800 */
[----:B------:R-:W3:Y:S01]  /*2500*/  LDC R7, c[0x0][0xb0c] ;  /* 0x0002c300ff077b82 */ /* 0x000ee20000000800 */
[----:B-1----:R-:W-:-:S05]  /*2510*/  IMAD.HI.U32 R4, R10, R4, RZ ;  /* 0x000000040a047227 */ /* 0x002fca00078e00ff */
[----:B------:R-:W-:Y:S01]  /*2520*/  SHF.R.U32.HI R4, RZ, R5, R4 ;  /* 0x00000005ff047219 */ /* 0x000fe20000011604 */
[----:B--2---:R-:W-:Y:S01]  /*2530*/  IMAD.HI.U32 R3, R9, R3, RZ ;  /* 0x0000000309037227 */ /* 0x004fe200078e00ff */
[----:B------:R-:W-:-:S04]  /*2540*/  ISETP.NE.AND P0, PT, R2, 0x1, PT ;  /* 0x000000010200780c */ /* 0x000fc80003f05270 */
[----:B----4-:R-:W-:-:S04]  /*2550*/  SHF.R.U32.HI R3, RZ, R6, R3 ;  /* 0x00000006ff037219 */ /* 0x010fc80000011603 */
[----:B------:R-:W-:Y:S02]  /*2560*/  SEL R3, R9, R3, !P0 ;  /* 0x0000000309037207 */ /* 0x000fe40004000000 */
[----:B---3--:R-:W-:-:S04]  /*2570*/  ISETP.NE.AND P1, PT, R7, 0x1, PT ;  /* 0x000000010700780c */ /* 0x008fc80003f25270 */
[----:B------:R-:W-:-:S05]  /*2580*/  SEL R4, R10, R4, !P1 ;  /* 0x000000040a047207 */ /* 0x000fca0004800000 */
[----:B------:R-:W-:Y:S02]  /*2590*/  IMAD.IADD R5, R3, 0x1, -R4 ;  /* 0x0000000103057824 */ /* 0x000fe400078e0a04 */
[----:B------:R-:W-:Y:S02]  /*25a0*/  IMAD.IADD R3, R4, 0x1, -R3 ;  /* 0x0000000104037824 */ /* 0x000fe400078e0a03 */
[----:B------:R-:W-:Y:S02]  /*25b0*/  IMAD R10, R5, R7, R10 ;  /* 0x00000007050a7224 */ /* 0x000fe400078e020a */
[----:B------:R-:W-:-:S07]  /*25c0*/  IMAD R9, R3, R2, R9 ;  /* 0x0000000203097224 */ /* 0x000fce00078e0209 */
.L_x_41:
[----:B------:R-:W-:Y:S01]  /*25d0*/  VIADD R14, R14, 0x1 ;  /* 0x000000010e0e7836 */ /* 0x000fe20000000000 */
[----:B------:R-:W-:Y:S01]  /*25e0*/  UPLOP3.LUT UP5, UPT, UPT, UPT, UPT, 0x80, 0x8 ;  /* 0x000000000008789c */ /* 0x000fe20003faf070 */
[----:B------:R-:W-:Y:S02]  /*25f0*/  IMAD.IADD R3, R10, 0x1, R97 ;  /* 0x000000010a037824 */ /* 0x000fe400078e0261 */
[----:B------:R-:W-:Y:S01]  /*2600*/  IMAD.IADD R4, R9, 0x1, R96 ;  /* 0x0000000109047824 */ /* 0x000fe200078e0260 */
[----:B------:R-:W-:-:S04]  /*2610*/  ISETP.NE.AND P0, PT, R14, 0x2, PT ;  /* 0x000000020e00780c */ /* 0x000fc80003f05270 */
[----:B------:R-:W-:Y:S02]  /*2620*/  SEL R2, RZ, 0x1, P0 ;  /* 0x00000001ff027807 */ /* 0x000fe40000000000 */
[----:B------:R-:W-:Y:S02]  /*2630*/  SEL R14, R14, RZ, P0 ;  /* 0x000000ff0e0e7207 */ /* 0x000fe40000000000 */
[----:B------:R-:W-:Y:S01]  /*2640*/  LOP3.LUT R13, R13, R2, RZ, 0x3c, !PT ;  /* 0x000000020d0d7212 */ /* 0x000fe200078e3cff */
[----:B------:R-:W-:Y:S06]  /*2650*/  @P2 BRA `(.L_x_42) ;  /* 0xfffffff000542947 */ /* 0x000fec000383ffff */
[----:B------:R-:W-:Y:S01]  /*2660*/  UIADD3 UR7, UPT, UPT, UR7, 0x40, URZ ;  /* 0x0000004007077890 */ /* 0x000fe2000fffe0ff */
[----:B------:R-:W-:-:S03]  /*2670*/  SHF.L.U32 R2, R15, 0x1f, RZ ;  /* 0x0000001f0f027819 */ /* 0x000fc600000006ff */
[----:B------:R-:W-:-:S09]  /*2680*/  ULEA UR4, UR23, UR7, 0x3 ;  /* 0x0000000717047291 */ /* 0x000fd2000f8e18ff */
[----:B------:R-:W1:Y:S02]  /*2690*/  SYNCS.PHASECHK.TRANS64.TRYWAIT P0, [UR4], R2 ;  /* 0x00000002ff0075a7 */ /* 0x000e640008001104 */
[----:B-1----:R-:W-:Y:S05]  /*26a0*/  @!P0 BRA `(.L_x_43) ;  /* 0x0000007400d48947 */ /* 0x002fea0003800000 */
.L_x_160:
[----:B------:R-:W-:-:S04]  /*26b0*/  UIADD3 UR5, UPT, UPT, UR23, 0x1, URZ ;  /* 0x0000000117057890 */ /* 0x000fc8000fffe0ff */
[----:B------:R-:W-:-:S04]  /*26c0*/  UISETP.NE.AND UP0, UPT, UR5, 0x8, UPT ;  /* 0x000000080500788c */ /* 0x000fc8000bf05270 */
[----:B------:R-:W-:Y:S02]  /*26d0*/  USEL UR6, URZ, 0x1, UP0 ;  /* 0x00000001ff067887 */ /* 0x000fe40008000000 */
[----:B------:R-:W-:-:S04]  /*26e0*/  USEL UR5, UR5, URZ, UP0 ;  /* 0x000000ff05057287 */ /* 0x000fc80008000000 */
[----:B------:R-:W-:Y:S01]  /*26f0*/  ULEA UR4, UR5, UR7, 0x3 ;  /* 0x0000000705047291 */ /* 0x000fe2000f8e18ff */
[----:B-1----:R-:W-:-:S04]  /*2700*/  LOP3.LUT R2, R15, UR6, RZ, 0x3c, !PT ;  /* 0x000000060f027c12 */ /* 0x002fc8000f8e3cff */
[----:B------:R-:W-:-:S04]  /*2710*/  SHF.L.U32 R3, R2, 0x1f, RZ ;  /* 0x0000001f02037819 */ /* 0x000fc800000006ff */
[----:B------:R-:W1:Y:S02]  /*2720*/  SYNCS.PHASECHK.TRANS64.TRYWAIT P0, [UR4], R3 ;  /* 0x00000003ff0075a7 */ /* 0x000e640008001104 */
[----:B-1----:R-:W-:Y:S05]  /*2730*/  @!P0 BRA `(.L_x_44) ;  /* 0x0000007400c88947 */ /* 0x002fea0003800000 */
.L_x_162:
[----:B------:R-:W-:-:S04]  /*2740*/  UIADD3 UR5, UPT, UPT, UR5, 0x1, URZ ;  /* 0x0000000105057890 */ /* 0x000fc8000fffe0ff */
[----:B------:R-:W-:-:S04]  /*2750*/  UISETP.NE.AND UP0, UPT, UR5, 0x8, UPT ;  /* 0x000000080500788c */ /* 0x000fc8000bf05270 */
[----:B------:R-:W-:Y:S02]  /*2760*/  USEL UR6, URZ, 0x1, UP0 ;  /* 0x00000001ff067887 */ /* 0x000fe40008000000 */
[----:B------:R-:W-:-:S04]  /*2770*/  USEL UR5, UR5, URZ, UP0 ;  /* 0x000000ff05057287 */ /* 0x000fc80008000000 */
[----:B------:R-:W-:Y:S01]  /*2780*/  ULEA UR4, UR5, UR7, 0x3 ;  /* 0x0000000705047291 */ /* 0x000fe2000f8e18ff */
[----:B------:R-:W-:-:S04]  /*2790*/  LOP3.LUT R2, R2, UR6, RZ, 0x3c, !PT ;  /* 0x0000000602027c12 */ /* 0x000fc8000f8e3cff */
[----:B-1----:R-:W-:-:S04]  /*27a0*/  SHF.L.U32 R3, R2, 0x1f, RZ ;  /* 0x0000001f02037819 */ /* 0x002fc800000006ff */
[----:B------:R-:W1:Y:S02]  /*27b0*/  SYNCS.PHASECHK.TRANS64.TRYWAIT P0, [UR4], R3 ;  /* 0x00000003ff0075a7 */ /* 0x000e640008001104 */
[----:B-1----:R-:W-:Y:S05]  /*27c0*/  @!P0 BRA `(.L_x_45) ;  /* 0x0000007400bc8947 */ /* 0x002fea0003800000 */
.L_x_164:
        /* <DEDUP_REMOVED lines=9> */
.L_x_166:
        /* <DEDUP_REMOVED lines=9> */
.L_x_168:
        /* <DEDUP_REMOVED lines=9> */
.L_x_170:
        /* <DEDUP_REMOVED lines=9> */
.L_x_172:
[----:B------:R-:W-:-:S04]  /*2a10*/  UIADD3 UR5, UPT, UPT, UR5, 0x1, URZ ;  /* 0x0000000105057890 */ /* 0x000fc8000fffe0ff */
[----:B------:R-:W-:-:S04]  /*2a20*/  UISETP.NE.AND UP0, UPT, UR5, 0x8, UPT ;  /* 0x000000080500788c */ /* 0x000fc8000bf05270 */
[----:B------:R-:W-:Y:S02]  /*2a30*/  USEL UR4, URZ, 0x1, UP0 ;  /* 0x00000001ff047887 */ /* 0x000fe40008000000 */
[----:B------:R-:W-:-:S04]  /*2a40*/  USEL UR5, UR5, URZ, UP0 ;  /* 0x000000ff05057287 */ /* 0x000fc80008000000 */
[----:B------:R-:W-:Y:S01]  /*2a50*/  ULEA UR5, UR5, UR7, 0x3 ;  /* 0x0000000705057291 */ /* 0x000fe2000f8e18ff */
[----:B------:R-:W-:-:S04]  /*2a60*/  LOP3.LUT R2, R2, UR4, RZ, 0x3c, !PT ;  /* 0x0000000402027c12 */ /* 0x000fc8000f8e3cff */
[----:B------:R-:W-:Y:S01]  /*2a70*/  SHF.L.U32 R2, R2, 0x1f, RZ ;  /* 0x0000001f02027819 */ /* 0x000fe200000006ff */
[----:B-1-3--:R-:W-:-:S07]  /*2a80*/  IMAD.U32 R0, RZ, RZ, UR5 ;  /* 0x00000005ff007e24 */ /* 0x00afce000f8e00ff */
.L_x_50:
[----:B-1----:R1:W2:Y:S02]  /*2a90*/  SYNCS.PHASECHK.TRANS64.TRYWAIT P0, [R0+URZ], R2 ;  /* 0x00000002000075a7 */ /* 0x0022a400080011ff */
[----:B--2---:R-:W-:Y:S05]  /*2aa0*/  @!P0 NANOSLEEP.SYNCS 0x989680 ;  /* 0x009896800000895d */ /* 0x004fea0003900000 */
[----:B------:R-:W2:Y:S02]  /*2ab0*/  @!P0 SYNCS.PHASECHK.TRANS64 P0, [R0+URZ], R2 ;  /* 0x00000002000085a7 */ /* 0x000ea400080010ff */
[----:B--2---:R-:W-:Y:S05]  /*2ac0*/  @P0 EXIT ;  /* 0x000000000000094d */ /* 0x004fea0003800000 */
[----:B------:R-:W-:Y:S05]  /*2ad0*/  BRA `(.L_x_50) ;  /* 0xfffffffc00ec7947 */ /* 0x000fea000383ffff */
.L_x_22:
[----:B------:R-:W-:-:S04]  /*2ae0*/  UISETP.NE.AND UP1, UPT, UR46, URZ, UPT ;  /* 0x000000ff2e00728c */ /* 0x000fc8000bf25270 */
[----:B------:R-:W-:-:S09]  /*2af0*/  UISETP.NE.OR UP1, UPT, UR10, 0x1, UP1 ;  /* 0x000000010a00788c */ /* 0x000fd20008f25670 */
[----:B------:R-:W-:Y:S05]  /*2b00*/  BRA.U UP1, `(.L_x_51) ;  /* 0x0000000501487547 */ /* 0x000fea000b800000 */
[----:B------:R-:W-:Y:S01]  /*2b10*/  ISETP.GE.U32.AND P2, PT, R2, 0x2, PT ;  /* 0x000000020200780c */ /* 0x000fe20003f46070 */
[----:B------:R-:W-:Y:S01]  /*2b20*/  IMAD.MOV.U32 R12, RZ, RZ, 0x1 ;  /* 0x00000001ff0c7424 */ /* 0x000fe200078e00ff */
[----:B------:R-:W-:Y:S02]  /*2b30*/  CS2R R10, SRZ ;  /* 0x00000000000a7805 */ /* 0x000fe4000001ff00 */
[----:B------:R-:W-:Y:S01]  /*2b40*/  CS2R R8, SRZ ;  /* 0x0000000000087805 */ /* 0x000fe2000001ff00 */
[----:B------:R-:W-:Y:S01]  /*2b50*/  UMOV UR4, 0x400 ;  /* 0x0000040000047882 */ /* 0x000fe20000000000 */
[----:B------:R-:W-:Y:S01]  /*2b60*/  UMOV UR6, URZ ;  /* 0x000000ff00067c82 */ /* 0x000fe20008000000 */
[----:B------:R-:W-:-:S12]  /*2b70*/  ULEA UR46, UR46, UR4, 0x18 ;  /* 0x000000042e2e7291 */ /* 0x000fd8000f8ec0ff */
.L_x_55:
[----:B------:R-:W-:Y:S02]  /*2b80*/  LEA R0, R8, UR46, 0x3 ;  /* 0x0000002e08007c11 */ /* 0x000fe4000f8e18ff */
[----:B------:R-:W-:-:S03]  /*2b90*/  SHF.L.U32 R4, R9, 0x1f, RZ ;  /* 0x0000001f09047819 */ /* 0x000fc600000006ff */
[----:B------:R-:W-:Y:S01]  /*2ba0*/  VIADD R5, R0, 0x140 ;  /* 0x0000014000057836 */ /* 0x000fe20000000000 */
[----:B------:R-:W1:Y:S02]  /*2bb0*/  SYNCS.PHASECHK.TRANS64.TRYWAIT P0, [R0+URZ+0x130], R4 ;  /* 0x00013004000075a7 */ /* 0x000e6400080011ff */
[----:B-1----:R-:W-:Y:S05]  /*2bc0*/  @!P0 BRA `(.L_x_52) ;  /* 0x0000007400348947 */ /* 0x002fea0003800000 */
.L_x_173:
[----:B------:R-:W-:Y:S01]  /*2bd0*/  ULEA UR5, UR6, UR46, 0x3 ;  /* 0x0000002e06057291 */ /* 0x000fe2000f8e18ff */
[----:B-1----:R-:W-:Y:S01]  /*2be0*/  PRMT R0, RZ, 0x654, R5 ;  /* 0x00000654ff007816 */ /* 0x002fe20000000005 */
[----:B------:R-:W-:Y:S01]  /*2bf0*/  @!P2 IMAD.MOV.U32 R4, RZ, RZ, 0x10 ;  /* 0x00000010ff04a424 */ /* 0x000fe200078e00ff */
[----:B------:R-:W-:Y:S01]  /*2c00*/  SHF.L.U32 R5, R12, 0x1f, RZ ;  /* 0x0000001f0c057819 */ /* 0x000fe200000006ff */
[----:B------:R-:W-:Y:S01]  /*2c10*/  UIADD3 UR4, UPT, UPT, UR5, 0xd0, URZ ;  /* 0x000000d005047890 */ /* 0x000fe2000fffe0ff */
[----:B------:R1:W-:Y:S05]  /*2c20*/  SYNCS.ARRIVE.TRANS64.RED.A1T0 RZ, [R0+URZ], RZ ;  /* 0x000000ff00ff79a7 */ /* 0x0003ea00081004ff */
[----:B------:R-:W-:Y:S01]  /*2c30*/  IMAD.U32 R6, RZ, RZ, UR4 ;  /* 0x00000004ff067e24 */ /* 0x000fe2000f8e00ff */
[----:B------:R-:W2:Y:S04]  /*2c40*/  SYNCS.PHASECHK.TRANS64.TRYWAIT P0, [UR5+0xe0], R5 ;  /* 0x0000e005ff0075a7 */ /* 0x000ea80008001105 */
[----:B------:R-:W-:Y:S01]  /*2c50*/  PRMT R6, R2, 0x654, R6 ;  /* 0x0000065402067816 */ /* 0x000fe20000000006 */
[----:B-12---:R-:W-:Y:S06]  /*2c60*/  @!P0 BRA `(.L_x_53) ;  /* 0x0000007400208947 */ /* 0x006fec0003800000 */
.L_x_175:
[----:B------:R-:W-:Y:S01]  /*2c70*/  ULEA UR4, UR6, UR46, 0x4 ;  /* 0x0000002e06047291 */ /* 0x000fe2000f8e20ff */
[----:B------:R-:W-:Y:S01]  /*2c80*/  SEL R3, R6, R3, !P2 ;  /* 0x0000000306037207 */ /* 0x000fe20005000000 */
[----:B------:R-:W-:Y:S01]  /*2c90*/  UIADD3 UR5, UPT, UPT, UR5, 0xd0, URZ ;  /* 0x000000d005057890 */ /* 0x000fe2000fffe0ff */
[----:B-1----:R-:W-:Y:S01]  /*2ca0*/  LEA R0, R11, UR46, 0x3 ;  /* 0x0000002e0b007c11 */ /* 0x002fe2000f8e18ff */
[----:B------:R-:W-:Y:S01]  /*2cb0*/  UIADD3 UR4, UPT, UPT, UR4, 0x160, URZ ;  /* 0x0000016004047890 */ /* 0x000fe2000fffe0ff */
[----:B------:R1:W-:Y:S01]  /*2cc0*/  @!P2 SYNCS.ARRIVE.TRANS64.RED RZ, [R3+URZ], R4 ;  /* 0x0000000403ffa9a7 */ /* 0x0003e200080004ff */
[----:B------:R-:W-:Y:S01]  /*2cd0*/  UIADD3 UR6, UPT, UPT, UR6, 0x1, URZ ;  /* 0x0000000106067890 */ /* 0x000fe2000fffe0ff */
[----:B------:R-:W-:-:S03]  /*2ce0*/  VIADD R8, R8, 0x1 ;  /* 0x0000000108087836 */ /* 0x000fc60000000000 */
[----:B------:R-:W-:Y:S02]  /*2cf0*/  UISETP.NE.AND UP0, UPT, UR6, 0x2, UPT ;  /* 0x000000020600788c */ /* 0x000fe4000bf05270 */
[----:B------:R-:W-:Y:S01]  /*2d00*/  ISETP.NE.AND P0, PT, R8, 0x2, PT ;  /* 0x000000020800780c */ /* 0x000fe20003f05270 */
[----:B------:R-:W-:Y:S06]  /*2d10*/  UGETNEXTWORKID.BROADCAST [UR4], [UR5] ;  /* 0x00000000040073ca */ /* 0x000fec0008000100 */
[----:B------:R-:W-:Y:S02]  /*2d20*/  USEL UR4, URZ, 0x1, UP0 ;  /* 0x00000001ff047887 */ /* 0x000fe40008000000 */
[----:B------:R-:W-:-:S04]  /*2d30*/  USEL UR6, UR6, URZ, UP0 ;  /* 0x000000ff06067287 */ /* 0x000fc80008000000 */
[----:B------:R-:W-:Y:S02]  /*2d40*/  LOP3.LUT R12, R12, UR4, RZ, 0x3c, !PT ;  /* 0x000000040c0c7c12 */ /* 0x000fe4000f8e3cff */
[----:B-1----:R-:W-:-:S04]  /*2d50*/  SHF.L.U32 R4, R10, 0x1f, RZ ;  /* 0x0000001f0a047819 */ /* 0x002fc800000006ff */
[----:B------:R-:W1:Y:S02]  /*2d60*/  SYNCS.PHASECHK.TRANS64.TRYWAIT P1, [R0+URZ+0xd0], R4 ;  /* 0x0000d004000075a7 */ /* 0x000e6400080211ff */
[----:B-1----:R-:W-:Y:S05]  /*2d70*/  @!P1 BRA `(.L_x_54) ;  /* 0x0000007000f49947 */ /* 0x002fea0003800000 */
.L_x_176:
[C---:B-1----:R-:W-:Y:S01]  /*2d80*/  LEA R4, R11.reuse, UR46, 0x4 ;  /* 0x0000002e0b047c11 */ /* 0x042fe2000f8e20ff */
[----:B------:R-:W-:Y:S01]  /*2d90*/  VIADD R0, R0, 0xe0 ;  /* 0x000000e000007836 */ /* 0x000fe20000000000 */
[----:B------:R-:W-:Y:S01]  /*2da0*/  SEL R8, R8, RZ, P0 ;  /* 0x000000ff08087207 */ /* 0x000fe20000000000 */
[----:B------:R-:W-:-:S03]  /*2db0*/  VIADD R11, R11, 0x1 ;  /* 0x000000010b0b7836 */ /* 0x000fc60000000000 */
[----:B------:R-:W1:Y:S01]  /*2dc0*/  LDS.128 R4, [R4+0x160] ;  /* 0x0001600004047984 */ /* 0x000e620000000c00 */
[----:B------:R-:W-:Y:S02]  /*2dd0*/  PRMT R0, RZ, 0x654, R0 ;  /* 0x00000654ff007816 */ /* 0x000fe40000000000 */
[C---:B------:R-:W-:Y:S01]  /*2de0*/  ISETP.NE.AND P1, PT, R11.reuse, 0x2, PT ;  /* 0x000000020b00780c */ /* 0x040fe20003f25270 */
[----:B------:R-:W-:Y:S01]  /*2df0*/  @!PT LDS RZ, [RZ] ;  /* 0x00000000fffff984 */ /* 0x000fe20000000800 */
[----:B------:R-:W-:Y:S01]  /*2e00*/  @!PT LDS RZ, [RZ] ;  /* 0x00000000fffff984 */ /* 0x000fe20000000800 */
[----:B------:R-:W-:Y:S01]  /*2e10*/  @!PT LDS RZ, [RZ] ;  /* 0x00000000fffff984 */ /* 0x000fe20000000800 */
[----:B------:R-:W-:Y:S01]  /*2e20*/  @!PT LDS RZ, [RZ] ;  /* 0x00000000fffff984 */ /* 0x000fe20000000800 */
[----:B------:R2:W-:Y:S06]  /*2e30*/  MEMBAR.ALL.CTA ;  /* 0x0000000000007992 */ /* 0x0005ec0000008000 */
[----:B--2---:R-:W2:Y:S01]  /*2e40*/  FENCE.VIEW.ASYNC.S ;  /* 0x00000000000073c6 */ /* 0x004ea20000000000 */
[----:B------:R-:W-:Y:S01]  /*2e50*/  SEL R11, R11, RZ, P1 ;  /* 0x000000ff0b0b7207 */ /* 0x000fe20000800000 */
[----:B--2---:R2:W-:Y:S01]  /*2e60*/  SYNCS.ARRIVE.TRANS64.RED.A1T0 RZ, [R0+URZ], RZ ;  /* 0x000000ff00ff79a7 */ /* 0x0045e200081004ff */
[----:B-1----:R-:W-:-:S02]  /*2e70*/  LOP3.LUT P3, RZ, R6, 0x1, RZ, 0xc0, !PT ;  /* 0x0000000106ff7812 */ /* 0x002fc4000786c0ff */
[----:B------:R-:W-:-:S04]  /*2e80*/  SEL R4, RZ, 0x1, P1 ;  /* 0x00000001ff047807 */ /* 0x000fc80000800000 */
[----:B------:R-:W-:Y:S02]  /*2e90*/  LOP3.LUT R10, R10, R4, RZ, 0x3c, !PT ;  /* 0x000000040a0a7212 */ /* 0x000fe400078e3cff */
[----:B--2---:R-:W-:-:S04]  /*2ea0*/  SEL R0, RZ, 0x1, P0 ;  /* 0x00000001ff007807 */ /* 0x004fc80000000000 */
[----:B------:R-:W-:Y:S01]  /*2eb0*/  LOP3.LUT R9, R9, R0, RZ, 0x3c, !PT ;  /* 0x0000000009097212 */ /* 0x000fe200078e3cff */
[----:B------:R-:W-:Y:S06]  /*2ec0*/  @P3 BRA `(.L_x_55) ;  /* 0xfffffffc002c3947 */ /* 0x000fec000383ffff */
[----:B------:R-:W-:Y:S01]  /*2ed0*/  ULEA UR5, UR6, UR46, 0x3 ;  /* 0x0000002e06057291 */ /* 0x000fe2000f8e18ff */
[----:B------:R-:W-:-:S08]  /*2ee0*/  SHF.L.U32 R2, R12, 0x1f, RZ ;  /* 0x0000001f0c027819 */ /* 0x000fd000000006ff */
[----:B------:R-:W1:Y:S02]  /*2ef0*/  SYNCS.PHASECHK.TRANS64 P0, [UR5+0xe0], R2 ;  /* 0x0000e002ff0075a7 */ /* 0x000e640008001005 */
[----:B-1----:R-:W-:Y:S05]  /*2f00*/  @P0 BRA `(.L_x_56) ;  /* 0x0000000000080947 */ /* 0x002fea0003800000 */
[----:B------:R-:W1:Y:S02]  /*2f10*/  SYNCS.PHASECHK.TRANS64.TRYWAIT P0, [UR5+0xe0], R2 ;  /* 0x0000e002ff0075a7 */ /* 0x000e640008001105 */
[----:B-1----:R-:W-:Y:S05]  /*2f20*/  @!P0 BRA `(.L_x_57) ;  /* 0x00000070009c8947 */ /* 0x002fea0003800000 */
.L_x_56:
[----:B------:R-:W-:-:S04]  /*2f30*/  UIADD3 UR4, UPT, UPT, UR6, 0x1, URZ ;  /* 0x0000000106047890 */ /* 0x000fc8000fffe0ff */
[----:B------:R-:W-:-:S04]  /*2f40*/  UISETP.NE.AND UP0, UPT, UR4, 0x2, UPT ;  /* 0x000000020400788c */ /* 0x000fc8000bf05270 */
[----:B------:R-:W-:Y:S02]  /*2f50*/  USEL UR7, URZ, 0x1, UP0 ;  /* 0x00000001ff077887 */ /* 0x000fe40008000000 */
[----:B------:R-:W-:-:S04]  /*2f60*/  USEL UR4, UR4, URZ, UP0 ;  /* 0x000000ff04047287 */ /* 0x000fc80008000000 */
[----:B------:R-:W-:Y:S01]  /*2f70*/  ULEA UR4, UR4, UR46, 0x3 ;  /* 0x0000002e04047291 */ /* 0x000fe2000f8e18ff */
[----:B-1----:R-:W-:-:S04]  /*2f80*/  LOP3.LUT R2, R12, UR7, RZ, 0x3c, !PT ;  /* 0x000000070c027c12 */ /* 0x002fc8000f8e3cff */
[----:B------:R-:W-:-:S04]  /*2f90*/  SHF.L.U32 R0, R2, 0x1f, RZ ;  /* 0x0000001f02007819 */ /* 0x000fc800000006ff */
[----:B------:R-:W1:Y:S02]  /*2fa0*/  SYNCS.PHASECHK.TRANS64 P0, [UR4+0xe0], R0 ;  /* 0x0000e000ff0075a7 */ /* 0x000e640008001004 */
[----:B-1----:R-:W-:Y:S05]  /*2fb0*/  @P0 EXIT ;  /* 0x000000000000094d */ /* 0x002fea0003800000 */
[----:B------:R-:W-:Y:S02]  /*2fc0*/  SHF.L.U32 R2, R2, 0x1f, RZ ;  /* 0x0000001f02027819 */ /* 0x000fe400000006ff */
[----:B------:R-:W-:-:S07]  /*2fd0*/  MOV R0, UR4 ;  /* 0x0000000400007c02 */ /* 0x000fce0008000f00 */
.L_x_58:
[----:B-1----:R1:W2:Y:S02]  /*2fe0*/  SYNCS.PHASECHK.TRANS64.TRYWAIT P0, [R0+URZ+0xe0], R2 ;  /* 0x0000e002000075a7 */ /* 0x0022a400080011ff */
[----:B--2---:R-:W-:Y:S05]  /*2ff0*/  @!P0 NANOSLEEP.SYNCS 0x989680 ;  /* 0x009896800000895d */ /* 0x004fea0003900000 */
[----:B------:R-:W2:Y:S02]  /*3000*/  @!P0 SYNCS.PHASECHK.TRANS64 P0, [R0+URZ+0xe0], R2 ;  /* 0x0000e002000085a7 */ /* 0x000ea400080010ff */
[----:B--2---:R-:W-:Y:S05]  /*3010*/  @P0 EXIT ;  /* 0x000000000000094d */ /* 0x004fea0003800000 */
[----:B------:R-:W-:Y:S05]  /*3020*/  BRA `(.L_x_58) ;  /* 0xfffffffc00ec7947 */ /* 0x000fea000383ffff */
.L_x_51:
[----:B------:R-:W-:Y:S05]  /*3030*/  BRA.U UP4, `(.L_x_59) ;  /* 0x0000001104d87547 */ /* 0x000fea000b800000 */
[----:B------:R-:W-:Y:S01]  /*3040*/  UMOV UR6, 0x40 ;  /* 0x0000004000067882 */ /* 0x000fe20000000000 */
[----:B------:R-:W-:Y:S01]  /*3050*/  NOP ;  /* 0x0000000000007918 */ /* 0x000fe20000000000 */
[----:B------:R-:W-:Y:S01]  /*3060*/  ULEA UR6, UR46, UR6, 0x18 ;  /* 0x000000062e067291 */ /* 0x000fe2000f8ec0ff */
[----:B------:R-:W-:Y:S02]  /*3070*/  UMOV UR7, 0x400 ;  /* 0x0000040000077882 */ /* 0x000fe40000000000 */
[----:B------:R-:W-:-:S06]  /*3080*/  ULEA UR46, UR46, UR7, 0x18 ;  /* 0x000000072e2e7291 */ /* 0x000fcc000f8ec0ff */
[----:B------:R-:W1:Y:S02]  /*3090*/  LDS.U8 R0, [UR6+0x1c] ;  /* 0x00001c06ff007984 */ /* 0x000e640008000000 */
[----:B-1----:R-:W-:-:S13]  /*30a0*/  ISETP.NE.AND P0, PT, R0, RZ, PT ;  /* 0x000000ff0000720c */ /* 0x002fda0003f05270 */
[----:B------:R-:W-:Y:S05]  /*30b0*/  @P0 BRA `(.L_x_60) ;  /* 0x0000000400080947 */ /* 0x000fea0003800000 */
[----:B------:R-:W-:Y:S02]  /*30c0*/  UISETP.NE.U32.AND UP0, UPT, UR5, 0x1, UPT ;  /* 0x000000010500788c */ /* 0x000fe4000bf05070 */
[----:B------:R-:W-:-:S07]  /*30d0*/  UIADD3 UR8, UPT, UPT, UR6, 0x8, URZ ;  /* 0x0000000806087890 */ /* 0x000fce000fffe0ff */
[----:B------:R-:W-:Y:S05]  /*30e0*/  BRA.U !UP0, `(.L_x_61) ;  /* 0x00000001089c7547 */ /* 0x000fea000b800000 */
[----:B------:R-:W-:Y:S01]  /*30f0*/  ELECT P0, URZ, PT ;  /* 0x0000000000ff782f */ /* 0x000fe20003800000 */
[----:B------:R-:W-:-:S12]  /*3100*/  BSSY B0, `(.L_x_61) ;  /* 0x0000025000007945 */ /* 0x000fd80003800000 */
[----:B------:R-:W-:Y:S05]  /*3110*/  @!P0 BRA `(.L_x_62) ;  /* 0x00000000008c8947 */ /* 0x000fea0003800000 */
[----:B------:R-:W-:-:S05]  /*3120*/  UMOV UR7, 0x10 ;  /* 0x0000001000077882 */ /* 0x000fca0000000000 */
[----:B------:R-:W-:Y:S04]  /*3130*/  DEPBAR.LE SB1, 0x36 ;  /* 0x00009d800000791a */ /* 0x000fe80000000000 */
[----:B------:R-:W1:Y:S02]  /*3140*/  UTCATOMSWS.2CTA.FIND_AND_SET.ALIGN UP1, UR7, UR7 ;  /* 0x00000007000775e3 */ /* 0x000e640008220800 */
[----:B-1----:R-:W-:Y:S01]  /*3150*/  MOV R8, UR7 ;  /* 0x0000000700087c02 */ /* 0x002fe20008000f00 */
[----:B------:R-:W-:Y:S06]  /*3160*/  BRA.U UP1, `(.L_x_63) ;  /* 0x0000000101187547 */ /* 0x000fec000b800000 */
.L_x_64:
[----:B------:R-:W-:Y:S05]  /*3170*/  NANOSLEEP 0x64 ;  /* 0x000000640000795d */ /* 0x000fea0003800000 */
[----:B------:R-:W-:-:S05]  /*3180*/  UMOV UR7, 0x10 ;  /* 0x0000001000077882 */ /* 0x000fca0000000000 */
[----:B------:R-:W-:Y:S04]  /*3190*/  DEPBAR.LE SB1, 0x36 ;  /* 0x00009d800000791a */ /* 0x000fe80000000000 */
[----:B------:R-:W1:Y:S02]  /*31a0*/  UTCATOMSWS.2CTA.FIND_AND_SET.ALIGN UP1, UR7, UR7 ;  /* 0x00000007000775e3 */ /* 0x000e640008220800 */
[----:B-1----:R-:W-:Y:S01]  /*31b0*/  MOV R8, UR7 ;  /* 0x0000000700087c02 */ /* 0x002fe20008000f00 */
[----:B------:R-:W-:Y:S05]  /*31c0*/  BRA.U !UP1, `(.L_x_64) ;  /* 0xfffffffd09e87547 */ /* 0x000fea000b83ffff */
.L_x_63:
[----:B------:R-:W1:Y:S01]  /*31d0*/  LDS R4, [UR6+0x10] ;  /* 0x00001006ff047984 */ /* 0x000e620008000800 */
[----:B------:R-:W-:Y:S01]  /*31e0*/  IMAD.U32 R0, RZ, RZ, UR46 ;  /* 0x0000002eff007e24 */ /* 0x000fe2000f8e00ff */
[----:B------:R-:W-:-:S03]  /*31f0*/  MOV R2, UR4 ;  /* 0x0000000400027c02 */ /* 0x000fc60008000f00 */
[----:B------:R-:W-:Y:S01]  /*3200*/  VIADD R0, R0, 0x180 ;  /* 0x0000018000007836 */ /* 0x000fe20000000000 */
[----:B-1----:R-:W-:-:S04]  /*3210*/  SHF.L.U32 R4, R4, 0x1f, RZ ;  /* 0x0000001f04047819 */ /* 0x002fc800000006ff */
[----:B------:R-:W1:Y:S02]  /*3220*/  SYNCS.PHASECHK.TRANS64.TRYWAIT P0, [UR6+0x8], R4 ;  /* 0x00000804ff0075a7 */ /* 0x000e640008001106 */
[----:B-1----:R-:W-:Y:S05]  /*3230*/  @P0 BRA `(.L_x_65) ;  /* 0x0000000000080947 */ /* 0x002fea0003800000 */
[----:B------:R-:W1:Y:S02]  /*3240*/  SYNCS.PHASECHK.TRANS64.TRYWAIT P0, [UR6+0x8], R4 ;  /* 0x00000804ff0075a7 */ /* 0x000e640008001106 */
[----:B-1----:R-:W-:Y:S05]  /*3250*/  @!P0 BRA `(.L_x_66) ;  /* 0x0000006c00e88947 */ /* 0x002fea0003800000 */
.L_x_65:
[----:B------:R-:W-:Y:S01]  /*3260*/  PRMT R2, R2, 0x654, R0 ;  /* 0x0000065402027816 */ /* 0x000fe20000000000 */
[----:B------:R-:W-:Y:S01]  /*3270*/  HFMA2 R0, -RZ, RZ, 0, 5.9604644775390625e-08 ;  /* 0x00000001ff007431 */ /* 0x000fe200000001ff */
[----:B------:R-:W-:Y:S01]  /*3280*/  UPRMT UR7, UR4, 0x654, UR8 ;  /* 0x0000065404077896 */ /* 0x000fe20008000008 */
[----:B------:R-:W-:Y:S02]  /*3290*/  IMAD.MOV.U32 R6, RZ, RZ, 0xffff ;  /* 0x0000ffffff067424 */ /* 0x000fe400078e00ff */
[----:B-1----:R-:W-:Y:S02]  /*32a0*/  IMAD.MOV.U32 R4, RZ, RZ, 0x4 ;  /* 0x00000004ff047424 */ /* 0x002fe400078e00ff */
[----:B------:R-:W-:Y:S01]  /*32b0*/  IMAD.SHL.U32 R7, R8, 0x20, RZ ;  /* 0x0000002008077824 */ /* 0x000fe200078e00ff */
[----:B------:R-:W-:Y:S02]  /*32c0*/  MOV R3, UR7 ;  /* 0x0000000700037c02 */ /* 0x000fe40008000f00 */
[-C--:B------:R-:W-:Y:S01]  /*32d0*/  SHF.L.U32 R6, R6, R8.reuse, RZ ;  /* 0x0000000806067219 */ /* 0x080fe200000006ff */
[----:B------:R1:W-:Y:S01]  /*32e0*/  SYNCS.ARRIVE.TRANS64.RED RZ, [UR7], R4 ;  /* 0x00000004ffff79a7 */ /* 0x0003e20008000407 */
[----:B------:R-:W-:Y:S01]  /*32f0*/  SHF.L.U32 R5, R0, R8, RZ ;  /* 0x0000000800057219 */ /* 0x000fe200000006ff */
[----:B------:R1:W-:Y:S04]  /*3300*/  STS [UR46+0x180], R7 ;  /* 0x00018007ff007988 */ /* 0x0003e8000800082e */
[----:B------:R1:W-:Y:S04]  /*3310*/  STAS [R2.64], R8 ;  /* 0x0000000802007dbd */ /* 0x0003e8000c0008ff */
[----:B------:R1:W-:Y:S04]  /*3320*/  ATOMS.OR RZ, [UR6+0x14], R6 ;  /* 0x00001406ffff798c */ /* 0x0003e8000b000006 */
[----:B------:R1:W-:Y:S04]  /*3330*/  ATOMS.OR RZ, [UR6+0x18], R5 ;  /* 0x00001805ffff798c */ /* 0x0003e8000b000006 */
[----:B------:R1:W-:Y:S02]  /*3340*/  ATOMS.XOR RZ, [UR6+0x10], R0 ;  /* 0x00001000ffff798c */ /* 0x0003e4000b800006 */
.L_x_62:
[----:B------:R-:W-:Y:S05]  /*3350*/  BSYNC B0 ;  /* 0x0000000000007941 */ /* 0x000fea0003800000 */
.L_x_61:
[----:B------:R-:W-:Y:S05]  /*3360*/  BRA.U UP0, `(.L_x_67) ;  /* 0x00000001006c7547 */ /* 0x000fea000b800000 */
[----:B------:R-:W-:-:S03]  /*3370*/  UMOV UR7, 0xffffffff ;  /* 0xffffffff00077882 */ /* 0x000fc60000000000 */
[----:B------:R-:W-:Y:S05]  /*3380*/  BRA.DIV UR7, `(.L_x_68) ;  /* 0x0000006e07b47947 */ /* 0x000fea000b800000 */
[----:B------:R-:W-:-:S13]  /*3390*/  ELECT P6, URZ, PT ;  /* 0x0000000000ff782f */ /* 0x000fda00038c0000 */
.L_x_180:
[----:B------:R-:W-:Y:S05]  /*33a0*/  @!P6 BRA `(.L_x_67) ;  /* 0x00000000005ce947 */ /* 0x000fea0003800000 */
[----:B-1----:R-:W1:Y:S02]  /*33b0*/  LDS R2, [UR6+0x10] ;  /* 0x00001006ff027984 */ /* 0x002e640008000800 */
[----:B-1----:R-:W-:-:S04]  /*33c0*/  SHF.L.U32 R2, R2, 0x1f, RZ ;  /* 0x0000001f02027819 */ /* 0x002fc800000006ff */
[----:B------:R-:W1:Y:S02]  /*33d0*/  SYNCS.PHASECHK.TRANS64.TRYWAIT P0, [UR6+0x8], R2 ;  /* 0x00000802ff0075a7 */ /* 0x000e640008001106 */
[----:B-1----:R-:W-:Y:S05]  /*33e0*/  @P0 BRA `(.L_x_69) ;  /* 0x0000000000080947 */ /* 0x002fea0003800000 */
[----:B------:R-:W1:Y:S02]  /*33f0*/  SYNCS.PHASECHK.TRANS64.TRYWAIT P0, [UR6+0x8], R2 ;  /* 0x00000802ff0075a7 */ /* 0x000e640008001106 */
[----:B-1----:R-:W-:Y:S05]  /*3400*/  @!P0 BRA `(.L_x_70) ;  /* 0x0000006c00b48947 */ /* 0x002fea0003800000 */
.L_x_69:
[----:B------:R-:W2:Y:S01]  /*3410*/  LDS R4, [UR46+0x180] ;  /* 0x0001802eff047984 */ /* 0x000ea20008000800 */
[----:B-1----:R-:W-:Y:S02]  /*3420*/  HFMA2 R0, -RZ, RZ, 0, 5.9604644775390625e-08 ;  /* 0x00000001ff007431 */ /* 0x002fe400000001ff */
[----:B------:R-:W-:Y:S01]  /*3430*/  IMAD.MOV.U32 R2, RZ, RZ, 0xffff ;  /* 0x0000ffffff027424 */ /* 0x000fe200078e00ff */
[----:B------:R-:W-:Y:S01]  /*3440*/  UPRMT UR7, UR4, 0x654, UR8 ;  /* 0x0000065404077896 */ /* 0x000fe20008000008 */
[----:B--2---:R-:W-:-:S03]  /*3450*/  IMAD.SHL.U32 R3, R4, 0x20, RZ ;  /* 0x0000002004037824 */ /* 0x004fc600078e00ff */
[-C--:B------:R-:W-:Y:S02]  /*3460*/  SHF.L.U32 R2, R2, R4.reuse, RZ ;  /* 0x0000000402027219 */ /* 0x080fe400000006ff */
[----:B------:R-:W-:Y:S01]  /*3470*/  SHF.L.U32 R4, R0, R4, RZ ;  /* 0x0000000400047219 */ /* 0x000fe200000006ff */
[----:B------:R2:W-:Y:S04]  /*3480*/  STS [UR46+0x180], R3 ;  /* 0x00018003ff007988 */ /* 0x0005e8000800082e */
[----:B------:R2:W-:Y:S04]  /*3490*/  ATOMS.OR RZ, [UR6+0x14], R2 ;  /* 0x00001402ffff798c */ /* 0x0005e8000b000006 */
[----:B------:R2:W-:Y:S01]  /*34a0*/  ATOMS.OR RZ, [UR6+0x18], R4 ;  /* 0x00001804ffff798c */ /* 0x0005e2000b000006 */
[----:B------:R-:W-:Y:S03]  /*34b0*/  SYNCS.ARRIVE.TRANS64.RED.A1T0 RZ, [UR7], RZ ;  /* 0x000000ffffff79a7 */ /* 0x000fe60008100407 */
[----:B------:R2:W-:Y:S01]  /*34c0*/  ATOMS.XOR RZ, [UR6+0x10], R0 ;  /* 0x00001000ffff798c */ /* 0x0005e2000b800006 */
[----:B------:R-:W-:Y:S05]  /*34d0*/  BRA `(.L_x_67) ;  /* 0x0000000000107947 */ /* 0x000fea0003800000 */
.L_x_60:
[----:B------:R-:W-:Y:S02]  /*34e0*/  MOV R0, 0xffffffff ;  /* 0xffffffff00007802 */ /* 0x000fe40000000f00 */
[----:B------:R-:W-:-:S03]  /*34f0*/  MOV R2, 0x3520 ;  /* 0x0000352000027802 */ /* 0x000fc60000000f00 */
[----:B------:R1:W-:Y:S04]  /*3500*/  STS [UR46+0x180], R0 ;  /* 0x00018000ff007988 */ /* 0x0003e8000800082e */
[----:B-1---5:R-:W-:Y:S05]  /*3510*/  CALL.REL.NOINC `($__internal_1_$__cuda_sm10x_tcgen05_guardrail_trap_phase_invalid_during_alloc) ;  /* 0x0000007400887944 */ /* 0x022fea0003c00000 */
.L_x_67:
[----:B------:R-:W-:Y:S05]  /*3520*/  WARPSYNC.ALL ;  /* 0x0000000000007948 */ /* 0x000fea0003800000 */
[----:B------:R-:W3:Y:S01]  /*3530*/  S2UR UR7, SR_CgaCtaId ;  /* 0x00000000000779c3 */ /* 0x000ee20000008800 */
[----:B------:R-:W-:Y:S01]  /*3540*/  UMOV UR6, 0x400 ;  /* 0x0000040000067882 */ /* 0x000fe20000000000 */
[----:B------:R-:W-:-:S06]  /*3550*/  NOP ;  /* 0x0000000000007918 */ /* 0x000fcc0000000000 */
[----:B------:R-:W-:Y:S06]  /*3560*/  BAR.ARV 0x6, 0xa0 ;  /* 0x0182800000007b1d */ /* 0x000fec0000002000 */
[----:B------:R-:W4:Y:S01]  /*3570*/  LDCU UR8, c[0x0][0x38c] ;  /* 0x00007180ff0877ac */ /* 0x000f220008000800 */
[----:B------:R-:W-:Y:S01]  /*3580*/  LOP3.LUT R13, R13, 0xffff, RZ, 0xc0, !PT ;  /* 0x0000ffff0d0d7812 */ /* 0x000fe200078ec0ff */
[----:B------:R-:W-:Y:S01]  /*3590*/  IMAD.MOV.U32 R9, RZ, RZ, 0x1 ;  /* 0x00000001ff097424 */ /* 0x000fe200078e00ff */
[----:B------:R-:W-:Y:S01]  /*35a0*/  LOP3.LUT R12, R12, 0xffff, RZ, 0xc0, !PT ;  /* 0x0000ffff0c0c7812 */ /* 0x000fe200078ec0ff */
[----:B-1----:R-:W-:Y:S01]  /*35b0*/  IMAD.MOV.U32 R8, RZ, RZ, RZ ;  /* 0x000000ffff087224 */ /* 0x002fe200078e00ff */
[----:B------:R-:W-:-:S02]  /*35c0*/  R2UR UR12, R13 ;  /* 0x000000000d0c72ca */ /* 0x000fc400000e0000 */
[----:B--2---:R-:W-:Y:S02]  /*35d0*/  CS2R R2, SRZ ;  /* 0x0000000000027805 */ /* 0x004fe4000001ff00 */
[----:B------:R-:W-:Y:S01]  /*35e0*/  R2UR UR11, R12 ;  /* 0x000000000c0b72ca */ /* 0x000fe200000e0000 */
[----:B------:R-:W-:Y:S01]  /*35f0*/  UMOV UR19, URZ ;  /* 0x000000ff00137c82 */ /* 0x000fe20008000000 */
[----:B------:R-:W-:Y:S01]  /*3600*/  UMOV UR18, URZ ;  /* 0x000000ff00127c82 */ /* 0x000fe20008000000 */
[----:B---3--:R-:W-:Y:S01]  /*3610*/  ULEA UR7, UR7, UR6, 0x18 ;  /* 0x0000000607077291 */ /* 0x008fe2000f8ec0ff */
[----:B------:R-:W-:Y:S01]  /*3620*/  UMOV UR17, URZ ;  /* 0x000000ff00117c82 */ /* 0x000fe20008000000 */
[----:B------:R-:W-:Y:S02]  /*3630*/  UISETP.NE.AND UP2, UPT, UR5, URZ, UPT ;  /* 0x000000ff0500728c */ /* 0x000fe4000bf45270 */
[----:B------:R-:W-:Y:S02]  /*3640*/  UIADD3 UR13, UPT, UPT, UR7, 0x8400, URZ ;  /* 0x00008400070d7890 */ /* 0x000fe4000fffe0ff */
[----:B------:R-:W-:-:S03]  /*3650*/  UIADD3 UR14, UPT, UPT, UR7, 0x18400, URZ ;  /* 0x00018400070e7890 */ /* 0x000fc6000fffe0ff */
[----:B------:R-:W1:Y:S01]  /*3660*/  LDS R0, [UR7+0x180] ;  /* 0x00018007ff007984 */ /* 0x000e620008000800 */
[----:B----4-:R-:W-:Y:S02]  /*3670*/  UIADD3 UR8, UPT, UPT, UR8, 0x3f, URZ ;  /* 0x0000003f08087890 */ /* 0x010fe4000fffe0ff */
[----:B------:R-:W-:Y:S02]  /*3680*/  USHF.R.U32.HI UR13, URZ, 0x4, UR13 ;  /* 0x00000004ff0d7899 */ /* 0x000fe4000801160d */
[----:B------:R-:W-:Y:S02]  /*3690*/  USHF.R.S32.HI UR6, URZ, 0x1f, UR8 ;  /* 0x0000001fff067899 */ /* 0x000fe40008011408 */
[----:B------:R-:W-:Y:S02]  /*36a0*/  USHF.R.U32.HI UR14, URZ, 0x4, UR14 ;  /* 0x00000004ff0e7899 */ /* 0x000fe4000801160e */
[----:B------:R-:W-:Y:S02]  /*36b0*/  ULEA.HI UR6, UR6, UR8, URZ, 0x6 ;  /* 0x0000000806067291 */ /* 0x000fe4000f8f30ff */
[----:B------:R-:W-:-:S02]  /*36c0*/  ULOP3.LUT UR13, UR13, 0x3fff, URZ, 0xc0, !UPT ;  /* 0x00003fff0d0d7892 */ /* 0x000fc4000f8ec0ff */
[----:B------:R-:W-:Y:S02]  /*36d0*/  USHF.R.S32.HI UR6, URZ, 0x6, UR6 ;  /* 0x00000006ff067899 */ /* 0x000fe40008011406 */
[----:B------:R-:W-:Y:S02]  /*36e0*/  ULOP3.LUT UR14, UR14, 0x3fff, URZ, 0xc0, !UPT ;  /* 0x00003fff0e0e7892 */ /* 0x000fe4000f8ec0ff */
[----:B------:R-:W-:Y:S01]  /*36f0*/  UISETP.LT.AND UP0, UPT, UR6, 0x1, UPT ;  /* 0x000000010600788c */ /* 0x000fe2000bf01270 */
[----:B------:R-:W-:Y:S01]  /*3700*/  UMOV UR28, 0x0 ;  /* 0x00000000001c7882 */ /* 0x000fe20000000000 */
[----:B------:R-:W-:Y:S01]  /*3710*/  UMOV UR29, 0x8400490 ;  /* 0x08400490001d7882 */ /* 0x000fe20000000000 */
[----:B------:R-:W-:Y:S02]  /*3720*/  ULOP3.LUT UR13, UR13, 0x10000, URZ, 0xfc, !UPT ;  /* 0x000100000d0d7892 */ /* 0x000fe4000f8efcff */
[----:B------:R-:W-:Y:S02]  /*3730*/  ULOP3.LUT UR14, UR14, 0x10000, URZ, 0xfc, !UPT ;  /* 0x000100000e0e7892 */ /* 0x000fe4000f8efcff */
[----:B------:R-:W-:Y:S01]  /*3740*/  USEL UR20, UR6, 0x1, !UP0 ;  /* 0x0000000106147887 */ /* 0x000fe2000c000000 */
[----:B------:R-:W-:Y:S01]  /*3750*/  UMOV UR26, 0x0 ;  /* 0x00000000001a7882 */ /* 0x000fe20000000000 */
[----:B------:R-:W-:Y:S01]  /*3760*/  UMOV UR27, 0x8400490 ;  /* 0x08400490001b7882 */ /* 0x000fe20000000000 */
[----:B------:R-:W-:Y:S01]  /*3770*/  UMOV UR24, 0x0 ;  /* 0x0000000000187882 */ /* 0x000fe20000000000 */
[----:B------:R-:W-:Y:S01]  /*3780*/  UMOV UR25, 0x8400490 ;  /* 0x0840049000197882 */ /* 0x000fe20000000000 */
[----:B------:R-:W-:Y:S01]  /*3790*/  UMOV UR22, 0x0 ;  /* 0x0000000000167882 */ /* 0x000fe20000000000 */
[----:B------:R-:W-:Y:S01]  /*37a0*/  UMOV UR23, 0x8400490 ;  /* 0x0840049000177882 */ /* 0x000fe20000000000 */
[----:B-1----:R-:W-:-:S15]  /*37b0*/  R2UR UR21, R0 ;  /* 0x00000000001572ca */ /* 0x002fde00000e0000 */
.L_x_78:
[C---:B------:R-:W-:Y:S02]  /*37c0*/  LEA R0, R8.reuse, UR7, 0x3 ;  /* 0x0000000708007c11 */ /* 0x040fe4000f8e18ff */
[----:B------:R-:W-:Y:S02]  /*37d0*/  SHF.L.U32 R4, R3, 0x1f, RZ ;  /* 0x0000001f03047819 */ /* 0x000fe400000006ff */
[----:B------:R-:W-:Y:S02]  /*37e0*/  LEA R5, R8, UR7, 0x4 ;  /* 0x0000000708057c11 */ /* 0x000fe4000f8e20ff */
[----:B------:R-:W1:Y:S02]  /*37f0*/  SYNCS.PHASECHK.TRANS64.TRYWAIT P0, [R0+URZ+0xd0], R4 ;  /* 0x0000d004000075a7 */ /* 0x000e6400080011ff */
[----:B-1-34-:R-:W-:Y:S05]  /*3800*/  @!P0 BRA `(.L_x_71) ;  /* 0x0000006800cc8947 */ /* 0x01afea0003800000 */
.L_x_181:
[----:B-1----:R-:W1:Y:S01]  /*3810*/  LDS.128 R4, [R5+0x160] ;  /* 0x0001600005047984 */ /* 0x002e620000000c00 */
[----:B------:R-:W-:Y:S02]  /*3820*/  VIADD R0, R0, 0xe0 ;  /* 0x000000e000007836 */ /* 0x000fe40000000000 */
[----:B------:R-:W-:Y:S01]  /*3830*/  VIADD R8, R8, 0x1 ;  /* 0x0000000108087836 */ /* 0x000fe20000000000 */
[----:B------:R-:W-:Y:S01]  /*3840*/  @!PT LDS RZ, [RZ] ;  /* 0x00000000fffff984 */ /* 0x000fe20000000800 */
[----:B------:R-:W-:Y:S01]  /*3850*/  @!PT LDS RZ, [RZ] ;  /* 0x00000000fffff984 */ /* 0x000fe20000000800 */
[----:B------:R-:W-:Y:S01]  /*3860*/  @!PT LDS RZ, [RZ] ;  /* 0x00000000fffff984 */ /* 0x000fe20000000800 */
[----:B------:R-:W-:Y:S01]  /*3870*/  @!PT LDS RZ, [RZ] ;  /* 0x00000000fffff984 */ /* 0x000fe20000000800 */
[----:B------:R2:W-:Y:S06]  /*3880*/  MEMBAR.ALL.CTA ;  /* 0x0000000000007992 */ /* 0x0005ec0000008000 */
[----:B--2---:R-:W2:Y:S01]  /*3890*/  FENCE.VIEW.ASYNC.S ;  /* 0x00000000000073c6 */ /* 0x004ea20000000000 */
[----:B------:R-:W-:-:S04]  /*38a0*/  PRMT R0, RZ, 0x654, R0 ;  /* 0x00000654ff007816 */ /* 0x000fc80000000000 */
[----:B--2---:R2:W-:Y:S01]  /*38b0*/  SYNCS.ARRIVE.TRANS64.RED.A1T0 RZ, [R0+URZ], RZ ;  /* 0x000000ff00ff79a7 */ /* 0x0045e200081004ff */
[----:B-1----:R-:W-:Y:S01]  /*38c0*/  LOP3.LUT P1, RZ, R6, 0x1, RZ, 0xc0, !PT ;  /* 0x0000000106ff7812 */ /* 0x002fe2000782c0ff */
[----:B--2---:R-:W-:-:S12]  /*38d0*/  BRA.U UP2, `(.L_x_72) ;  /* 0x0000000502087547 */ /* 0x004fd8000b800000 */
[----:B------:R-:W1:Y:S01]  /*38e0*/  LDCU UR8, c[0x0][0x38c] ;  /* 0x00007180ff0877ac */ /* 0x000e620008000800 */
[----:B------:R-:W-:Y:S02]  /*38f0*/  PLOP3.LUT P2, PT, PT, PT, PT, 0x80, 0x8 ;  /* 0x000000000008781c */ /* 0x000fe40003f4f070 */
[----:B------:R-:W-:Y:S01]  /*3900*/  SHF.L.U32 R4, R9, 0x1f, RZ ;  /* 0x0000001f09047819 */ /* 0x000fe200000006ff */
[----:B------:R-:W-:Y:S02]  /*3910*/  ULEA UR9, UR19, UR7, 0x3 ;  /* 0x0000000713097291 */ /* 0x000fe4000f8e18ff */
[----:B------:R-:W-:Y:S02]  /*3920*/  ULEA UR10, UR19, UR21, 0x7 ;  /* 0x00000015130a7291 */ /* 0x000fe4000f8e38ff */
[----:B-1----:R-:W-:-:S06]  /*3930*/  UISETP.GE.AND UP0, UPT, UR8, 0x1, UPT ;  /* 0x000000010800788c */ /* 0x002fcc000bf06270 */
[----:B------:R-:W-:-:S05]  /*3940*/  PLOP3.LUT P0, PT, PT, PT, UP0, 0x80, 0x8 ;  /* 0x000000000008781c */ /* 0x000fca0003f0f008 */
[----:B------:R-:W-:-:S08]  /*3950*/  @UP0 ULEA UR8, UR18, UR7, 0x3 ;  /* 0x0000000712080291 */ /* 0x000fd0000f8e18ff */
[----:B------:R-:W-:-:S04]  /*3960*/  @P0 SHF.L.U32 R0, R2, 0x1f, RZ ;  /* 0x0000001f02000819 */ /* 0x000fc800000006ff */
[----:B------:R1:W2:Y:S01]  /*3970*/  @P0 SYNCS.PHASECHK.TRANS64.TRYWAIT P2, [UR8], R0 ;  /* 0x00000000ff0005a7 */ /* 0x0002a20008041108 */
[----:B------:R-:W3:Y:S02]  /*3980*/  SYNCS.PHASECHK.TRANS64.TRYWAIT P0, [UR9+0x110], R4 ;  /* 0x00011004ff0075a7 */ /* 0x000ee40008001109 */
[----:B-123--:R-:W-:Y:S05]  /*3990*/  @!P0 BRA `(.L_x_73) ;  /* 0x00000068007c8947 */ /* 0x00efea0003800000 */
.L_x_183:
[----:B------:R-:W-:Y:S01]  /*39a0*/  UMOV UR16, UR17 ;  /* 0x0000001100107c82 */ /* 0x000fe20008000000 */
[----:B------:R-:W-:Y:S05]  /*39b0*/  BRA.U !UP0, `(.L_x_74) ;  /* 0x0000000108c07547 */ /* 0x000fea000b800000 */
[----:B------:R-:W-:Y:S02]  /*39c0*/  UIADD3 UR16, UPT, UPT, UR20, UR17, URZ ;  /* 0x0000001114107290 */ /* 0x000fe4000fffe0ff */
[----:B------:R-:W-:Y:S01]  /*39d0*/  UPLOP3.LUT UP3, UPT, UPT, UPT, UPT, 0x40, 0x4 ;  /* 0x000000000004789c */ /* 0x000fe20003f6e870 */
[----:B------:R-:W-:Y:S01]  /*39e0*/  UMOV UR15, UR6 ;  /* 0x00000006000f7c82 */ /* 0x000fe20008000000 */
[----:B------:R-:W-:-:S09]  /*39f0*/  UMOV UR46, UR18 ;  /* 0x00000012002e7c82 */ /* 0x000fd20008000000 */
.L_x_77:
[----:B--2---:R-:W-:Y:S01]  /*3a00*/  ULEA UR8, UR46, UR7, 0x3 ;  /* 0x000000072e087291 */ /* 0x004fe2000f8e18ff */
[----:B---3--:R-:W-:Y:S11]  /*3a10*/  @P2 BRA `(.L_x_75) ;  /* 0x00000000000c2947 */ /* 0x008ff60003800000 */
[----:B-1----:R-:W-:Y:S04]  /*3a20*/  SHF.L.U32 R4, R2, 0x1f, RZ ;  /* 0x0000001f02047819 */ /* 0x002fe800000006ff */
[----:B------:R-:W1:Y:S02]  /*3a30*/  SYNCS.PHASECHK.TRANS64.TRYWAIT P0, [UR8], R4 ;  /* 0x00000004ff0075a7 */ /* 0x000e640008001108 */
[----:B-1----:R-:W-:Y:S05]  /*3a40*/  @!P0 BRA `(.L_x_76) ;  /* 0x0000006800688947 */ /* 0x002fea0003800000 */
.L_x_75:
[----:B------:R-:W-:Y:S01]  /*3a50*/  UISETP.NE.AND UP0, UPT, UR15, 0x1, UPT ;  /* 0x000000010f00788c */ /* 0x000fe2000bf05270 */
[----:B------:R-:W-:Y:S01]  /*3a60*/  PLOP3.LUT P2, PT, PT, PT, PT, 0x80, 0x8 ;  /* 0x000000000008781c */ /* 0x000fe20003f4f070 */
[----:B------:R-:W-:Y:S02]  /*3a70*/  UIADD3 UR18, UPT, UPT, UR46, 0x1, URZ ;  /* 0x000000012e127890 */ /* 0x000fe4000fffe0ff */
[----:B------:R-:W-:Y:S02]  /*3a80*/  ULEA UR32, UR46, UR14, 0xa ;  /* 0x0000000e2e207291 */ /* 0x000fe4000f8e50ff */
[----:B------:R-:W-:Y:S01]  /*3a90*/  UISETP.NE.AND UP1, UPT, UR18, 0x8, UPT ;  /* 0x000000081200788c */ /* 0x000fe2000bf25270 */
[----:B------:R-:W-:Y:S01]  /*3aa0*/  PLOP3.LUT P0, PT, PT, PT, UP0, 0x80, 0x8 ;  /* 0x000000000008781c */ /* 0x000fe20003f0f008 */
[----:B------:R-:W-:Y:S02]  /*3ab0*/  UIADD3 UR44, UPT, UPT, UR32, 0x2, URZ ;  /* 0x00000002202c7890 */ /* 0x000fe4000fffe0ff */
[----:B------:R-:W-:Y:S02]  /*3ac0*/  USEL UR31, URZ, 0x1, UP1 ;  /* 0x00000001ff1f7887 */ /* 0x000fe40008800000 */
[----:B------:R-:W-:Y:S02]  /*3ad0*/  USEL UR18, UR18, URZ, UP1 ;  /* 0x000000ff12127287 */ /* 0x000fe40008800000 */
[----:B------:R-:W-:Y:S02]  /*3ae0*/  UIADD3 UR40, UPT, UPT, UR32, 0x4, URZ ;  /* 0x0000000420287890 */ /* 0x000fe4000fffe0ff */
[----:B------:R-:W-:Y:S01]  /*3af0*/  @UP0 ULEA UR30, UR18, UR7, 0x3 ;  /* 0x00000007121e0291 */ /* 0x000fe2000f8e18ff */
[----:B------:R-:W-:Y:S01]  /*3b00*/  LOP3.LUT R2, R2, UR31, RZ, 0x3c, !PT ;  /* 0x0000001f02027c12 */ /* 0x000fe2000f8e3cff */
[----:B------:R-:W-:Y:S02]  /*3b10*/  UIADD3 UR36, UPT, UPT, UR32, 0x6, URZ ;  /* 0x0000000620247890 */ /* 0x000fe4000fffe0ff */
[----:B------:R-:W-:Y:S01]  /*3b20*/  UIADD3 UR8, UPT, UPT, UR8, 0x40, URZ ;  /* 0x0000004008087890 */ /* 0x000fe2000fffe0ff */
[----:B-1----:R-:W-:Y:S01]  /*3b30*/  @P0 SHF.L.U32 R0, R2, 0x1f, RZ ;  /* 0x0000001f02000819 */ /* 0x002fe200000006ff */
[----:B------:R-:W-:Y:S02]  /*3b40*/  UIADD3 UR17, UPT, UPT, UR17, 0x1, URZ ;  /* 0x0000000111117890 */ /* 0x000fe4000fffe0ff */
[----:B------:R-:W-:Y:S01]  /*3b50*/  UIADD3 UR15, UPT, UPT, UR15, -0x1, URZ ;  /* 0xffffffff0f0f7890 */ /* 0x000fe2000fffe0ff */
[----:B------:R2:W3:Y:S01]  /*3b60*/  @P0 SYNCS.PHASECHK.TRANS64.TRYWAIT P2, [UR30], R0 ;  /* 0x00000000ff0005a7 */ /* 0x0004e2000804111e */
[----:B------:R-:W-:Y:S02]  /*3b70*/  ULEA UR30, UR46, UR13, 0x9 ;  /* 0x0000000d2e1e7291 */ /* 0x000fe4000f8e48ff */
[----:B------:R-:W-:Y:S02]  /*3b80*/  UISETP.NE.AND UP0, UPT, UR17, UR16, UPT ;  /* 0x000000101100728c */ /* 0x000fe4000bf05270 */
[----:B------:R-:W-:Y:S02]  /*3b90*/  UIADD3 UR42, UPT, UPT, UR30, 0x2, URZ ;  /* 0x000000021e2a7890 */ /* 0x000fe4000fffe0ff */
[----:B------:R-:W-:Y:S02]  /*3ba0*/  UIADD3 UR38, UPT, UPT, UR30, 0x4, URZ ;  /* 0x000000041e267890 */ /* 0x000fe4000fffe0ff */
[----:B------:R-:W-:Y:S01]  /*3bb0*/  UIADD3 UR34, UPT, UPT, UR30, 0x6, URZ ;  /* 0x000000061e227890 */ /* 0x000fe2000fffe0ff */
[----:B------:R-:W-:Y:S01]  /*3bc0*/  UMOV UR33, 0x40004040 ;  /* 0x4000404000217882 */ /* 0x000fe20000000000 */
[----:B------:R-:W-:Y:S01]  /*3bd0*/  UMOV UR31, 0x40004040 ;  /* 0x40004040001f7882 */ /* 0x000fe20000000000 */
[----:B------:R-:W-:Y:S01]  /*3be0*/  UMOV UR45, 0x40004040 ;  /* 0x40004040002d7882 */ /* 0x000fe20000000000 */
[----:B------:R2:W-:Y:S01]  /*3bf0*/  UTCHMMA.2CTA gdesc[UR30], gdesc[UR32], tmem[UR10], tmem[UR28], idesc[UR29], UP3 ;  /* 0x00ff1c201e0075ea */ /* 0x0005e20009a0000a */
[----:B------:R-:W-:Y:S01]  /*3c00*/  UPLOP3.LUT UP3, UPT, UPT, UPT, UPT, 0x80, 0x8 ;  /* 0x000000000008789c */ /* 0x000fe20003f6f070 */
[----:B------:R-:W-:Y:S01]  /*3c10*/  UMOV UR43, 0x40004040 ;  /* 0x40004040002b7882 */ /* 0x000fe20000000000 */
[----:B------:R-:W-:Y:S01]  /*3c20*/  UMOV UR41, 0x40004040 ;  /* 0x4000404000297882 */ /* 0x000fe20000000000 */
[----:B------:R2:W-:Y:S01]  /*3c30*/  UTCHMMA.2CTA gdesc[UR42], gdesc[UR44], tmem[UR10], tmem[UR26], idesc[UR27], UPT ;  /* 0x00ff1a2c2a0075ea */ /* 0x0005e2000ba0000a */
[----:B------:R-:W-:Y:S01]  /*3c40*/  UMOV UR39, 0x40004040 ;  /* 0x4000404000277882 */ /* 0x000fe20000000000 */
[----:B------:R-:W-:Y:S01]  /*3c50*/  UMOV UR37, 0x40004040 ;  /* 0x4000404000257882 */ /* 0x000fe20000000000 */
[----:B------:R-:W-:Y:S01]  /*3c60*/  UMOV UR35, 0x40004040 ;  /* 0x4000404000237882 */ /* 0x000fe20000000000 */
[----:B------:R2:W-:Y:S01]  /*3c70*/  UTCHMMA.2CTA gdesc[UR38], gdesc[UR40], tmem[UR10], tmem[UR24], idesc[UR25], UPT ;  /* 0x00ff1828260075ea */ /* 0x0005e2000ba0000a */
[----:B------:R2:W-:Y:S01]  /*3c80*/  UTCHMMA.2CTA gdesc[UR34], gdesc[UR36], tmem[UR10], tmem[UR22], idesc[UR23], UPT ;  /* 0x00ff1624220075ea */ /* 0x0005e2000ba0000a */
[----:B------:R2:W-:Y:S01]  /*3c90*/  UTCBAR.2CTA.MULTICAST [UR8], URZ, UR12 ;  /* 0x000000ff080073e9 */ /* 0x0005e2000820080c */
[----:B------:R-:W-:Y:S01]  /*3ca0*/  UMOV UR46, UR18 ;  /* 0x00000012002e7c82 */ /* 0x000fe20008000000 */
[----:B------:R-:W-:Y:S05]  /*3cb0*/  BRA.U UP0, `(.L_x_77) ;  /* 0xfffffffd00507547 */ /* 0x000fea000b83ffff */
.L_x_74:
[----:B------:R-:W-:Y:S01]  /*3cc0*/  UIADD3 UR9, UPT, UPT, UR9, 0xf0, URZ ;  /* 0x000000f009097890 */ /* 0x000fe2000fffe0ff */
[----:B------:R-:W-:-:S08]  /*3cd0*/  UMOV UR17, UR16 ;  /* 0x0000001000117c82 */ /* 0x000fd00008000000 */
[----:B------:R4:W-:Y:S01]  /*3ce0*/  UTCBAR.2CTA.MULTICAST [UR9], URZ, UR11 ;  /* 0x000000ff090073e9 */ /* 0x0009e2000820080b */
[----:B------:R-:W-:Y:S02]  /*3cf0*/  NOP ;  /* 0x0000000000007918 */ /* 0x000fe40000000000 */
.L_x_72:
[----:B------:R-:W-:Y:S01]  /*3d00*/  UIADD3 UR19, UPT, UPT, UR19, 0x1, URZ ;  /* 0x0000000113137890 */ /* 0x000fe2000fffe0ff */
[----:B------:R-:W-:-:S03]  /*3d10*/  ISETP.NE.AND P0, PT, R8, 0x2, PT ;  /* 0x000000020800780c */ /* 0x000fc60003f05270 */
[----:B------:R-:W-:Y:S01]  /*3d20*/  UISETP.NE.AND UP0, UPT, UR19, 0x4, UPT ;  /* 0x000000041300788c */ /* 0x000fe2000bf05270 */
[----:B-12---:R-:W-:Y:S02]  /*3d30*/  SEL R0, RZ, 0x1, P0 ;  /* 0x00000001ff007807 */ /* 0x006fe40000000000 */
[----:B------:R-:W-:Y:S01]  /*3d40*/  SEL R8, R8, RZ, P0 ;  /* 0x000000ff08087207 */ /* 0x000fe20000000000 */
[----:B------:R-:W-:Y:S01]  /*3d50*/  USEL UR8, URZ, 0x1, UP0 ;  /* 0x00000001ff087887 */ /* 0x000fe20008000000 */
[----:B------:R-:W-:Y:S01]  /*3d60*/  LOP3.LUT R3, R3, R0, RZ, 0x3c, !PT ;  /* 0x0000000003037212 */ /* 0x000fe200078e3cff */
[----:B------:R-:W-:-:S04]  /*3d70*/  USEL UR19, UR19, URZ, UP0 ;  /* 0x000000ff13137287 */ /* 0x000fc80008000000 */
[----:B------:R-:W-:Y:S01]  /*3d80*/  LOP3.LUT R9, R9, UR8, RZ, 0x3c, !PT ;  /* 0x0000000809097c12 */ /* 0x000fe2000f8e3cff */
[----:B------:R-:W-:Y:S07]  /*3d90*/  @P1 BRA `(.L_x_78) ;  /* 0xfffffff800881947 */ /* 0x000fee000383ffff */
[----:B------:R-:W1:Y:S01]  /*3da0*/  S2UR UR6, SR_CgaCtaId ;  /* 0x00000000000679c3 */ /* 0x000e620000008800 */
[----:B------:R-:W-:Y:S01]  /*3db0*/  ELECT P0, URZ, PT ;  /* 0x0000000000ff782f */ /* 0x000fe20003800000 */
[----:B------:R-:W-:Y:S01]  /*3dc0*/  HFMA2 R0, -RZ, RZ, 0, 5.9604644775390625e-08 ;  /* 0x00000001ff007431 */ /* 0x000fe200000001ff */
[----:B------:R-:W-:-:S05]  /*3dd0*/  UMOV UR8, 0x40 ;  /* 0x0000004000087882 */ /* 0x000fca0000000000 */
[----:B------:R-:W-:Y:S01]  /*3de0*/  UVIRTCOUNT.DEALLOC.SMPOOL 0x80 ;  /* 0x000000800000784c */ /* 0x000fe20000000000 */
[----:B------:R-:W-:Y:S02]  /*3df0*/  UISETP.NE.AND UP0, UPT, UR5, URZ, UPT ;  /* 0x000000ff0500728c */ /* 0x000fe4000bf05270 */
[----:B-1----:R-:W-:-:S09]  /*3e00*/  ULEA UR6, UR6, UR8, 0x18 ;  /* 0x0000000806067291 */ /* 0x002fd2000f8ec0ff */
[----:B------:R1:W-:Y:S01]  /*3e10*/  @P0 STS.U8 [UR6+0x1c], R0 ;  /* 0x00001c00ff000988 */ /* 0x0003e20008000006 */
[----:B------:R-:W-:Y:S05]  /*3e20*/  BRA.U UP0, `(.L_x_79) ;  /* 0x0000000100a07547 */ /* 0x000fea000b800000 */
[----:B------:R-:W-:Y:S01]  /*3e30*/  UIADD3 UR5, UPT, UPT, UR7, 0x110, URZ ;  /* 0x0000011007057890 */ /* 0x000fe2000fffe0ff */
[----:B------:R-:W-:-:S03]  /*3e40*/  SHF.L.U32 R2, R9, 0x1f, RZ ;  /* 0x0000001f09027819 */ /* 0x000fc600000006ff */
[----:B------:R-:W-:-:S09]  /*3e50*/  ULEA UR8, UR19, UR5, 0x3 ;  /* 0x0000000513087291 */ /* 0x000fd2000f8e18ff */
[----:B------:R-:W2:Y:S02]  /*3e60*/  SYNCS.PHASECHK.TRANS64.TRYWAIT P0, [UR8], R2 ;  /* 0x00000002ff0075a7 */ /* 0x000ea40008001108 */
[----:B--2---:R-:W-:Y:S05]  /*3e70*/  @!P0 BRA `(.L_x_80) ;  /* 0x0000006400748947 */ /* 0x004fea0003800000 */
.L_x_186:
[----:B----4-:R-:W-:-:S04]  /*3e80*/  UIADD3 UR9, UPT, UPT, UR19, 0x1, URZ ;  /* 0x0000000113097890 */ /* 0x010fc8000fffe0ff */
        /* <DEDUP_REMOVED lines=8> */
.L_x_188:
        /* <DEDUP_REMOVED lines=9> */
.L_x_190:
[----:B------:R-:W-:-:S04]  /*3fa0*/  UIADD3 UR9, UPT, UPT, UR9, 0x1, URZ ;  /* 0x0000000109097890 */ /* 0x000fc8000fffe0ff */
[----:B------:R-:W-:-:S04]  /*3fb0*/  UISETP.NE.AND UP1, UPT, UR9, 0x4, UPT ;  /* 0x000000040900788c */ /* 0x000fc8000bf25270 */
[----:B------:R-:W-:Y:S02]  /*3fc0*/  USEL UR8, URZ, 0x1, UP1 ;  /* 0x00000001ff087887 */ /* 0x000fe40008800000 */
[----:B------:R-:W-:-:S04]  /*3fd0*/  USEL UR9, UR9, URZ, UP1 ;  /* 0x000000ff09097287 */ /* 0x000fc80008800000 */
[----:B------:R-:W-:Y:S01]  /*3fe0*/  ULEA UR9, UR9, UR5, 0x3 ;  /* 0x0000000509097291 */ /* 0x000fe2000f8e18ff */
[----:B------:R-:W-:-:S04]  /*3ff0*/  LOP3.LUT R2, R2, UR8, RZ, 0x3c, !PT ;  /* 0x0000000802027c12 */ /* 0x000fc8000f8e3cff */
[----:B------:R-:W-:Y:S01]  /*4000*/  SHF.L.U32 R2, R2, 0x1f, RZ ;  /* 0x0000001f02027819 */ /* 0x000fe200000006ff */
[----:B-1----:R-:W-:-:S04]  /*4010*/  IMAD.U32 R0, RZ, RZ, UR9 ;  /* 0x00000009ff007e24 */ /* 0x002fc8000f8e00ff */
[----:B------:R1:W2:Y:S03]  /*4020*/  SYNCS.PHASECHK.TRANS64.TRYWAIT P0, [R0+URZ], R2 ;  /* 0x00000002000075a7 */ /* 0x0002a600080011ff */
[----:B--2---:R-:W-:Y:S05]  /*4030*/  @!P0 NANOSLEEP.SYNCS 0x989680 ;  /* 0x009896800000895d */ /* 0x004fea0003900000 */
[----:B------:R-:W2:Y:S02]  /*4040*/  @!P0 SYNCS.PHASECHK.TRANS64 P0, [R0+URZ], R2 ;  /* 0x00000002000085a7 */ /* 0x000ea400080010ff */
[----:B--2---:R-:W-:Y:S05]  /*4050*/  @P0 BRA `(.L_x_83) ;  /* 0x0000000000200947 */ /* 0x004fea0003800000 */
.L_x_84:
[----:B--2---:R2:W4:Y:S02]  /*4060*/  SYNCS.PHASECHK.TRANS64.TRYWAIT P0, [R0+URZ], R2 ;  /* 0x00000002000075a7 */ /* 0x00452400080011ff */
[----:B----4-:R-:W-:Y:S05]  /*4070*/  @!P0 NANOSLEEP.SYNCS 0x989680 ;  /* 0x009896800000895d */ /* 0x010fea0003900000 */
[----:B------:R-:W4:Y:S02]  /*4080*/  @!P0 SYNCS.PHASECHK.TRANS64 P0, [R0+URZ], R2 ;  /* 0x00000002000085a7 */ /* 0x000f2400080010ff */
[----:B----4-:R-:W-:Y:S05]  /*4090*/  @!P0 BRA `(.L_x_84) ;  /* 0xfffffffc00f08947 */ /* 0x010fea000383ffff */
[----:B------:R-:W-:Y:S05]  /*40a0*/  BRA `(.L_x_83) ;  /* 0x00000000000c7947 */ /* 0x000fea0003800000 */
.L_x_79:
[----:B------:R-:W-:-:S04]  /*40b0*/  UIADD3 UR5, UPT, UPT, UR7, 0x150, URZ ;  /* 0x0000015007057890 */ /* 0x000fc8000fffe0ff */
[----:B------:R-:W-:-:S09]  /*40c0*/  UPRMT UR5, UR4, 0x654, UR5 ;  /* 0x0000065404057896 */ /* 0x000fd20008000005 */
[----:B------:R-:W-:Y:S03]  /*40d0*/  SYNCS.ARRIVE.TRANS64.RED.A1T0 RZ, [UR5], RZ ;  /* 0x000000ffffff79a7 */ /* 0x000fe60008100405 */
.L_x_83:
[----:B-12---:R-:W-:Y:S01]  /*40e0*/  SHF.L.U32 R2, RZ, 0x1f, RZ ;  /* 0x0000001fff027819 */ /* 0x006fe200000006ff */
[----:B------:R-:W-:Y:S01]  /*40f0*/  UIADD3 UR5, UPT, UPT, UR7, 0x150, URZ ;  /* 0x0000015007057890 */ /* 0x000fe2000fffe0ff */
[----:B------:R-:W-:Y:S02]  /*4100*/  PLOP3.LUT P0, PT, PT, PT, UP0, 0x80, 0x8 ;  /* 0x000000000008781c */ /* 0x000fe40003f0f008 */
[----:B------:R-:W1:Y:S02]  /*4110*/  SYNCS.PHASECHK.TRANS64.TRYWAIT P1, [UR7+0x150], R2 ;  /* 0x00015002ff0075a7 */ /* 0x000e640008021107 */
[----:B-1----:R-:W-:Y:S09]  /*4120*/  @!P1 BRA `(.L_x_85) ;  /* 0x0000006400109947 */ /* 0x002ff20003800000 */
.L_x_192:
[----:B------:R-:W-:Y:S01]  /*4130*/  @!UP0 UPRMT UR5, UR4, 0x654, UR5 ;  /* 0x0000065404058896 */ /* 0x000fe20008000005 */
[----:B------:R-:W-:Y:S02]  /*4140*/  UMOV UR8, 0xffff ;  /* 0x0000ffff00087882 */ /* 0x000fe40000000000 */
[----:B------:R-:W-:-:S06]  /*4150*/  UMOV UR4, 0x1 ;  /* 0x0000000100047882 */ /* 0x000fcc0000000000 */
[----:B------:R-:W-:Y:S01]  /*4160*/  @!P0 SYNCS.ARRIVE.TRANS64.RED.A1T0 RZ, [UR5], RZ ;  /* 0x000000ffffff89a7 */ /* 0x000fe20008100405 */
[----:B------:R-:W-:Y:S01]  /*4170*/  NOP ;  /* 0x0000000000007918 */ /* 0x000fe20000000000 */
[----:B-1----:R-:W1:Y:S01]  /*4180*/  LDS R0, [UR6+0x14] ;  /* 0x00001406ff007984 */ /* 0x002e620008000800 */
[----:B------:R-:W-:-:S04]  /*4190*/  ULOP3.LUT UR5, UR21, 0xffff, URZ, 0xc0, !UPT ;  /* 0x0000ffff15057892 */ /* 0x000fc8000f8ec0ff */
[----:B------:R-:W-:-:S04]  /*41a0*/  USHF.R.U32.HI UR5, URZ, 0x5, UR5 ;  /* 0x00000005ff057899 */ /* 0x000fc80008011605 */
[----:B------:R-:W-:Y:S02]  /*41b0*/  USHF.L.U32 UR8, UR8, UR5, URZ ;  /* 0x0000000508087299 */ /* 0x000fe400080006ff */
[----:B------:R-:W-:-:S04]  /*41c0*/  USHF.L.U32 UR4, UR4, UR5, URZ ;  /* 0x0000000504047299 */ /* 0x000fc800080006ff */
[----:B-1----:R-:W-:-:S04]  /*41d0*/  LOP3.LUT R0, R0, UR8, RZ, 0xc0, !PT ;  /* 0x0000000800007c12 */ /* 0x002fc8000f8ec0ff */
[----:B------:R-:W-:-:S13]  /*41e0*/  ISETP.NE.AND P0, PT, R0, UR8, PT ;  /* 0x0000000800007c0c */ /* 0x000fda000bf05270 */
[----:B------:R-:W-:Y:S05]  /*41f0*/  @P0 BRA `(.L_x_86) ;  /* 0x0000000000580947 */ /* 0x000fea0003800000 */
[----:B------:R-:W1:Y:S02]  /*4200*/  LDS R0, [UR6+0x18] ;  /* 0x00001806ff007984 */ /* 0x000e640008000800 */
[----:B-1----:R-:W-:-:S04]  /*4210*/  LOP3.LUT R0, R0, UR4, RZ, 0xc0, !PT ;  /* 0x0000000400007c12 */ /* 0x002fc8000f8ec0ff */
[----:B------:R-:W-:-:S13]  /*4220*/  ISETP.NE.AND P0, PT, R0, UR4, PT ;  /* 0x0000000400007c0c */ /* 0x000fda000bf05270 */
[----:B------:R-:W-:Y:S05]  /*4230*/  @P0 BRA `(.L_x_87) ;  /* 0x00000000003c0947 */ /* 0x000fea0003800000 */
[----:B------:R-:W1:Y:S01]  /*4240*/  S2R R2, SR_LANEID ;  /* 0x0000000000027919 */ /* 0x000e620000000000 */
[----:B------:R-:W-:Y:S01]  /*4250*/  ULOP3.LUT UR8, URZ, UR8, URZ, 0x33, !UPT ;  /* 0x00000008ff087292 */ /* 0x000fe2000f8e33ff */
[----:B------:R-:W-:Y:S02]  /*4260*/  VOTEU.ANY UR7, UPT, PT ;  /* 0x0000000000077886 */ /* 0x000fe400038e0100 */
[----:B------:R-:W-:-:S03]  /*4270*/  UFLO.U32 UR7, UR7 ;  /* 0x00000007000772bd */ /* 0x000fc600080e0000 */
[----:B------:R-:W-:-:S04]  /*4280*/  IMAD.U32 R0, RZ, RZ, UR8 ;  /* 0x00000008ff007e24 */ /* 0x000fc8000f8e00ff */
[----:B------:R2:W3:Y:S02]  /*4290*/  REDUX UR5, R0 ;  /* 0x00000000000573c4 */ /* 0x0004e40000000000 */
[----:B------:R1:W-:Y:S02]  /*42a0*/  UTCATOMSWS.AND URZ, UR8 ;  /* 0x0000000800ff79e3 */ /* 0x0003e40008000000 */
[----:B-1----:R-:W-:Y:S02]  /*42b0*/  ISETP.EQ.U32.AND P0, PT, R2, UR7, PT ;  /* 0x0000000702007c0c */ /* 0x002fe4000bf02070 */
[----:B--2---:R-:W-:Y:S02]  /*42c0*/  LOP3.LUT R0, RZ, UR4, RZ, 0x33, !PT ;  /* 0x00000004ff007c12 */ /* 0x004fe4000f8e33ff */
[----:B---3--:R-:W-:Y:S02]  /*42d0*/  MOV R2, UR5 ;  /* 0x0000000500027c02 */ /* 0x008fe40008000f00 */
[----:B------:R-:W1:Y:S07]  /*42e0*/  REDUX UR4, R0 ;  /* 0x00000000000473c4 */ /* 0x000e6e0000000000 */
[----:B------:R2:W-:Y:S01]  /*42f0*/  @P0 ATOMS.AND RZ, [UR6+0x14], R2 ;  /* 0x00001402ffff098c */ /* 0x0005e2000a800006 */
[----:B-1----:R-:W-:-:S05]  /*4300*/  IMAD.U32 R0, RZ, RZ, UR4 ;  /* 0x00000004ff007e24 */ /* 0x002fca000f8e00ff */
[----:B------:R2:W-:Y:S01]  /*4310*/  @P0 ATOMS.AND RZ, [UR6+0x18], R0 ;  /* 0x00001800ffff098c */ /* 0x0005e2000a800006 */
[----:B------:R-:W-:Y:S05]  /*4320*/  BRA `(.L_x_88) ;  /* 0x0000000000147947 */ /* 0x000fea0003800000 */
.L_x_87:
[----:B------:R-:W-:Y:S02]  /*4330*/  MOV R2, 0x4350 ;  /* 0x0000435000027802 */ /* 0x000fe40000000f00 */
[----:B---345:R-:W-:Y:S05]  /*4340*/  CALL.REL.NOINC `($__internal_0_$__cuda_sm10x_tcgen05_guardrail_trap_col_being_dealloced_not_returned_by_alloc) ;  /* 0x0000006400f07944 */ /* 0x038fea0003c00000 */
[----:B------:R-:W-:Y:S05]  /*4350*/  BRA `(.L_x_88) ;  /* 0x0000000000087947 */ /* 0x000fea0003800000 */
.L_x_86:
[----:B------:R-:W-:Y:S02]  /*4360*/  MOV R2, 0x4380 ;  /* 0x0000438000027802 */ /* 0x000fe40000000f00 */
[----:B---345:R-:W-:Y:S05]  /*4370*/  CALL.REL.NOINC `($__internal_2_$__cuda_sm10x_tcgen05_guardrail_trap_unallocated_columns_being_dealloced) ;  /* 0x0000006400fc7944 */ /* 0x038fea0003c00000 */
.L_x_88:
[----:B------:R-:W-:Y:S01]  /*4380*/  NOP ;  /* 0x0000000000007918 */ /* 0x000fe20000000000 */
[----:B----4-:R-:W-:Y:S05]  /*4390*/  EXIT ;  /* 0x000000000000794d */ /* 0x010fea0003800000 */
.L_x_59:
[----:B------:R-:W-:-:S09]  /*43a0*/  UISETP.NE.OR UP5, UPT, UR10, 0x3, UP5 ;  /* 0x000000030a00788c */ /* 0x000fd2000afa5670 */
[----:B------:R-:W-:Y:S05]  /*43b0*/  BRA.U UP5, `(.L_x_89) ;  /* 0x00000011057c7547 */ /* 0x000fea000b800000 */
[----:B------:R-:W1:Y:S01]  /*43c0*/  LDCU.64 UR6, c[0x0][0x888] ;  /* 0x00011100ff0677ac */ /* 0x000e620008000a00 */
[----:B------:R-:W2:Y:S01]  /*43d0*/  LDC R0, c[0x0][0xb30] ;  /* 0x0002cc00ff007b82 */ /* 0x000ea20000000800 */
[----:B------:R-:W-:Y:S02]  /*43e0*/  HFMA2 R27, -RZ, RZ, 0, 0 ;  /* 0x00000000ff1b7431 */ /* 0x000fe400000001ff */
[----:B------:R-:W-:Y:S01]  /*43f0*/  IMAD.MOV.U32 R29, RZ, RZ, 0x1 ;  /* 0x00000001ff1d7424 */ /* 0x000fe200078e00ff */
[----:B------:R-:W3:Y:S01]  /*4400*/  LDCU.64 UR4, c[0x0][0x890] ;  /* 0x00011200ff0477ac */ /* 0x000ee20008000a00 */
[----:B------:R-:W-:Y:S01]  /*4410*/  IMAD.MOV.U32 R28, RZ, RZ, RZ ;  /* 0x000000ffff1c7224 */ /* 0x000fe200078e00ff */
[----:B------:R-:W-:Y:S01]  /*4420*/  MOV R25, 0x2000 ;  /* 0x0000200000197802 */ /* 0x000fe20000000f00 */
[----:B------:R-:W-:Y:S01]  /*4430*/  UPLOP3.LUT UP1, UPT, UPT, UPT, UPT, 0x40, 0x4 ;  /* 0x000000000004789c */ /* 0x000fe20003f2e870 */
[----:B------:R-:W4:Y:S08]  /*4440*/  LDC R24, c[0x0][0x370] ;  /* 0x0000dc00ff187b82 */ /* 0x000f300000000800 */
[----:B------:R-:W4:Y:S01]  /*4450*/  LDC R5, c[0x0][0xb0c] ;  /* 0x0002c300ff057b82 */ /* 0x000f220000000800 */
[----:B-1----:R-:W-:-:S03]  /*4460*/  UISETP.NE.U32.AND UP3, UPT, UR6, URZ, UPT ;  /* 0x000000ff0600728c */ /* 0x002fc6000bf65070 */
[----:B------:R-:W-:Y:S01]  /*4470*/  UMOV UR6, 0x400 ;  /* 0x0000040000067882 */ /* 0x000fe20000000000 */
[----:B------:R-:W-:Y:S02]  /*4480*/  UISETP.NE.AND.EX UP3, UPT, UR7, URZ, UPT, UP3 ;  /* 0x000000ff0700728c */ /* 0x000fe4000bf65330 */
[----:B------:R-:W-:Y:S01]  /*4490*/  ULEA UR6, UR46, UR6, 0x18 ;  /* 0x000000062e067291 */ /* 0x000fe2000f8ec0ff */
[----:B------:R-:W1:Y:S01]  /*44a0*/  LDC R18, c[0x0][0xb20] ;  /* 0x0002c800ff127b82 */ /* 0x000e620000000800 */
[----:B---3--:R-:W-:Y:S01]  /*44b0*/  UISETP.NE.U32.AND UP4, UPT, UR4, URZ, UPT ;  /* 0x000000ff0400728c */ /* 0x008fe2000bf85070 */
[----:B--2---:R-:W-:Y:S01]  /*44c0*/  ISETP.NE.AND P1, PT, R0, 0x1, PT ;  /* 0x000000010000780c */ /* 0x004fe20003f25270 */
[----:B------:R-:W-:Y:S02]  /*44d0*/  UIADD3 UR7, UPT, UPT, UR6, 0x98, URZ ;  /* 0x0000009806077890 */ /* 0x000fe4000fffe0ff */
[----:B------:R-:W-:Y:S02]  /*44e0*/  UIADD3 UR41, UPT, UPT, UR6, 0x80, URZ ;  /* 0x0000008006297890 */ /* 0x000fe4000fffe0ff */
[----:B------:R-:W-:Y:S01]  /*44f0*/  UIADD3 UR33, UPT, UPT, UR6, 0x88, URZ ;  /* 0x0000008806217890 */ /* 0x000fe2000fffe0ff */
[----:B------:R-:W2:Y:S01]  /*4500*/  LDC.64 R30, c[0x0][0x348] ;  /* 0x0000d200ff1e7b82 */ /* 0x000ea20000000a00 */
[----:B------:R-:W-:-:S02]  /*4510*/  UIADD3 UR25, UPT, UPT, UR6, 0x90, URZ ;  /* 0x0000009006197890 */ /* 0x000fc4000fffe0ff */
[----:B------:R-:W-:Y:S02]  /*4520*/  UPRMT UR7, UR46, 0x654, UR7 ;  /* 0x000006542e077896 */ /* 0x000fe40008000007 */
[----:B------:R-:W-:-:S03]  /*4530*/  UISETP.NE.AND.EX UP4, UPT, UR5, URZ, UPT, UP4 ;  /* 0x000000ff0500728c */ /* 0x000fc6000bf85340 */
[----:B------:R-:W3:Y:S08]  /*4540*/  LDC.64 R16, c[0x0][0xb10] ;  /* 0x0002c400ff107b82 */ /* 0x000ef00000000a00 */
[----:B------:R-:W1:Y:S08]  /*4550*/  LDC.64 R8, c[0x0][0xb18] ;  /* 0x0002c600ff087b82 */ /* 0x000e700000000a00 */
[----:B------:R-:W1:Y:S08]  /*4560*/  LDC.64 R6, c[0x0][0xb28] ;  /* 0x0002ca00ff067b82 */ /* 0x000e700000000a00 */
[----:B----4-:R-:W1:Y:S02]  /*4570*/  LDC R19, c[0x0][0x374] ;  /* 0x0000dd00ff137b82 */ /* 0x010e640000000800 */
.L_x_100:
[C---:B------:R-:W-:Y:S02]  /*4580*/  LEA R0, R28.reuse, UR6, 0x3 ;  /* 0x000000061c007c11 */ /* 0x040fe4000f8e18ff */
[----:B------:R-:W-:Y:S02]  /*4590*/  SHF.L.U32 R2, R27, 0x1f, RZ ;  /* 0x0000001f1b027819 */ /* 0x000fe400000006ff */
[----:B------:R-:W-:Y:S02]  /*45a0*/  LEA R20, R28, UR6, 0x4 ;  /* 0x000000061c147c11 */ /* 0x000fe4000f8e20ff */
[----:B----4-:R-:W4:Y:S02]  /*45b0*/  SYNCS.PHASECHK.TRANS64.TRYWAIT P0, [R0+URZ+0xd0], R2 ;  /* 0x0000d002000075a7 */ /* 0x010f2400080011ff */
[----:B----4-:R-:W-:Y:S05]  /*45c0*/  @!P0 BRA `(.L_x_90) ;  /* 0x0000006000008947 */ /* 0x010fea0003800000 */
.L_x_193:
[----:B------:R-:W-:Y:S01]  /*45d0*/  ISETP.GE.AND P0, PT, R40, 0x1, PT ;  /* 0x000000012800780c */ /* 0x000fe20003f06270 */
[----:B------:R-:W1:Y:S01]  /*45e0*/  LDS.128 R20, [R20+0x160] ;  /* 0x0001600014147984 */ /* 0x000e620000000c00 */
[----:B----4-:R-:W-:Y:S01]  /*45f0*/  VIADD R0, R0, 0xe0 ;  /* 0x000000e000007836 */ /* 0x010fe20000000000 */
[----:B------:R-:W-:Y:S01]  /*4600*/  @!PT LDS RZ, [RZ] ;  /* 0x00000000fffff984 */ /* 0x000fe20000000800 */
[----:B------:R-:W-:Y:S01]  /*4610*/  @!PT LDS RZ, [RZ] ;  /* 0x00000000fffff984 */ /* 0x000fe20000000800 */
[----:B------:R-:W-:Y:S01]  /*4620*/  @!PT LDS RZ, [RZ] ;  /* 0x00000000fffff984 */ /* 0x000fe20000000800 */
[----:B------:R-:W-:Y:S01]  /*4630*/  @!PT LDS RZ, [RZ] ;  /* 0x00000000fffff984 */ /* 0x000fe20000000800 */
[----:B------:R4:W-:Y:S06]  /*4640*/  MEMBAR.ALL.CTA ;  /* 0x0000000000007992 */ /* 0x0009ec0000008000 */
[----:B----4-:R-:W4:Y:S01]  /*4650*/  FENCE.VIEW.ASYNC.S ;  /* 0x00000000000073c6 */ /* 0x010f220000000000 */
[----:B------:R-:W-:Y:S04]  /*4660*/  PRMT R0, RZ, 0x654, R0 ;  /* 0x00000654ff007816 */ /* 0x000fe80000000000 */
[----:B----4-:R4:W-:Y:S01]  /*4670*/  SYNCS.ARRIVE.TRANS64.RED.A1T0 RZ, [R0+URZ], RZ ;  /* 0x000000ff00ff79a7 */ /* 0x0109e200081004ff */
[----:B-1----:R-:W-:Y:S11]  /*4680*/  LOP3.LUT P3, RZ, R22, 0x1, RZ, 0xc0, !PT ;  /* 0x0000000116ff7812 */ /* 0x002ff6000786c0ff */
[----:B------:R-:W-:Y:S02]  /*4690*/  @!UPT UIADD3 URZ, UPT, UPT, URZ, URZ, URZ ;  /* 0x000000fffffff290 */ /* 0x000fe4000fffe0ff */
[----:B------:R-:W-:Y:S02]  /*46a0*/  @P3 MOV R13, R20 ;  /* 0x00000014000d3202 */ /* 0x000fe40000000f00 */
[----:B------:R-:W-:Y:S01]  /*46b0*/  @P3 LOP3.LUT R12, R21, 0xffff, RZ, 0xc0, !PT ;  /* 0x0000ffff150c3812 */ /* 0x000fe200078ec0ff */
[----:B----4-:R-:W-:Y:S06]  /*46c0*/  @!P0 BRA `(.L_x_91) ;  /* 0x0000000000a48947 */ /* 0x010fec0003800000 */
[-C--:B------:R-:W-:Y:S01]  /*46d0*/  IMAD.HI.U32 R0, R19, R9.reuse, RZ ;  /* 0x0000000913007227 */ /* 0x080fe200078e00ff */
[----:B------:R-:W-:Y:S02]  /*46e0*/  ISETP.NE.AND P0, PT, R8, 0x1, PT ;  /* 0x000000010800780c */ /* 0x000fe40003f05270 */
[----:B------:R-:W-:Y:S01]  /*46f0*/  ISETP.NE.AND P2, PT, R40, 0x1, PT ;  /* 0x000000012800780c */ /* 0x000fe20003f45270 */
[----:B---3--:R-:W-:Y:S01]  /*4700*/  IMAD.HI.U32 R11, R24, R16, RZ ;  /* 0x00000010180b7227 */ /* 0x008fe200078e00ff */
[----:B------:R-:W-:Y:S02]  /*4710*/  SHF.R.U32.HI R0, RZ, R18, R0 ;  /* 0x00000012ff007219 */ /* 0x000fe40000011600 */
[----:B------:R-:W-:Y:S01]  /*4720*/  ISETP.NE.AND P4, PT, R5, 0x1, PT ;  /* 0x000000010500780c */ /* 0x000fe20003f85270 */
[----:B------:R-:W-:Y:S01]  /*4730*/  IMAD.HI.U32 R15, R12, R9, RZ ;  /* 0x000000090c0f7227 */ /* 0x000fe200078e00ff */
[----:B------:R-:W-:Y:S02]  /*4740*/  SHF.R.U32.HI R11, RZ, R17, R11 ;  /* 0x00000011ff0b7219 */ /* 0x000fe4000001160b */
[----:B------:R-:W-:Y:S01]  /*4750*/  SEL R0, R19, R0, !P0 ;  /* 0x0000000013007207 */ /* 0x000fe20004000000 */
[----:B------:R-:W-:Y:S01]  /*4760*/  IMAD.HI.U32 R14, R13, R16, RZ ;  /* 0x000000100d0e7227 */ /* 0x000fe200078e00ff */
[----:B------:R-:W-:Y:S03]  /*4770*/  SEL R11, R24, R11, !P4 ;  /* 0x0000000b180b7207 */ /* 0x000fe60006000000 */
[-C--:B------:R-:W-:Y:S01]  /*4780*/  IMAD.HI.U32 R10, R0, R6.reuse, RZ ;  /* 0x00000006000a7227 */ /* 0x080fe200078e00ff */
[----:B------:R-:W-:Y:S03]  /*4790*/  SHF.R.U32.HI R14, RZ, R17, R14 ;  /* 0x00000011ff0e7219 */ /* 0x000fe6000001160e */
[----:B------:R-:W-:Y:S01]  /*47a0*/  IMAD.HI.U32 R2, R11, R6, RZ ;  /* 0x000000060b027227 */ /* 0x000fe200078e00ff */
[-C--:B------:R-:W-:Y:S02]  /*47b0*/  @P2 SHF.R.U32.HI R0, RZ, R7.reuse, R10 ;  /* 0x00000007ff002219 */ /* 0x080fe4000001160a */
[----:B------:R-:W-:Y:S02]  /*47c0*/  SHF.R.U32.HI R10, RZ, R18, R15 ;  /* 0x00000012ff0a7219 */ /* 0x000fe4000001160f */
[----:B------:R-:W-:Y:S01]  /*47d0*/  @P2 SHF.R.U32.HI R11, RZ, R7, R2 ;  /* 0x00000007ff0b2219 */ /* 0x000fe20000011602 */
[----:B------:R-:W-:Y:S01]  /*47e0*/  IMAD R0, R40, R0, RZ ;  /* 0x0000000028007224 */ /* 0x000fe200078e02ff */
[----:B------:R-:W-:Y:S02]  /*47f0*/  SEL R10, R12, R10, !P0 ;  /* 0x0000000a0c0a7207 */ /* 0x000fe40004000000 */
[----:B------:R-:W-:Y:S01]  /*4800*/  SEL R2, R13, R14, !P4 ;  /* 0x0000000e0d027207 */ /* 0x000fe20006000000 */
[----:B------:R-:W-:Y:S01]  /*4810*/  IMAD R14, R40, R11, RZ ;  /* 0x0000000b280e7224 */ /* 0x000fe200078e02ff */
[C---:B------:R-:W-:Y:S01]  /*4820*/  ISETP.GE.AND P0, PT, R10.reuse, R0, PT ;  /* 0x000000000a00720c */ /* 0x040fe20003f06270 */
[----:B------:R-:W-:Y:S03]  /*4830*/  IMAD.HI.U32 R0, R10, R6, RZ ;  /* 0x000000060a007227 */ /* 0x000fe600078e00ff */
[----:B------:R-:W-:Y:S02]  /*4840*/  ISETP.GE.OR P0, PT, R2, R14, P0 ;  /* 0x0000000e0200720c */ /* 0x000fe40000706670 */
[-C--:B------:R-:W-:Y:S04]  /*4850*/  SHF.R.U32.HI R0, RZ, R7.reuse, R0 ;  /* 0x00000007ff007219 */ /* 0x080fe80000011600 */
[----:B------:R-:W-:Y:S05]  /*4860*/  SEL R15, R10, R0, !P2 ;  /* 0x000000000a0f7207 */ /* 0x000fea0005000000 */
[----:B------:R-:W-:Y:S02]  /*4870*/  IMAD.MOV R14, RZ, RZ, -R15 ;  /* 0x000000ffff0e7224 */ /* 0x000fe400078e0a0f */
[----:B------:R-:W-:Y:S04]  /*4880*/  @!P0 IMAD.HI.U32 R0, R2, R6, RZ ;  /* 0x0000000602008227 */ /* 0x000fe800078e00ff */
[----:B------:R-:W-:Y:S01]  /*4890*/  IMAD R14, R40, R14, R10 ;  /* 0x0000000e280e7224 */ /* 0x000fe200078e020a */
[----:B------:R-:W-:Y:S04]  /*48a0*/  @!P0 SHF.R.U32.HI R0, RZ, R7, R0 ;  /* 0x00000007ff008219 */ /* 0x000fe80000011600 */
[----:B------:R-:W-:Y:S04]  /*48b0*/  @!P0 SEL R0, R2, R0, !P2 ;  /* 0x0000000002008207 */ /* 0x000fe80005000000 */
[----:B------:R-:W-:Y:S01]  /*48c0*/  @!P0 IADD3 R15, PT, PT, R15, -R0, RZ ;  /* 0x800000000f0f8210 */ /* 0x000fe20007ffe0ff */
[----:B------:R-:W-:Y:S01]  /*48d0*/  @!P0 IMAD R0, R11, R14, R0 ;  /* 0x0000000e0b008224 */ /* 0x000fe200078e0200 */
[----:B------:R-:W-:Y:S01]  /*48e0*/  IADD3 R11, PT, PT, -R10, RZ, RZ ;  /* 0x000000ff0a0b7210 */ /* 0x000fe20007ffe1ff */
[--C-:B------:R-:W-:Y:S02]  /*48f0*/  IMAD.MOV R14, RZ, RZ, -R2.reuse ;  /* 0x000000ffff0e7224 */ /* 0x100fe400078e0a02 */
[----:B------:R-:W-:Y:S02]  /*4900*/  @!P0 IMAD R10, R15, R40, R2 ;  /* 0x000000280f0a8224 */ /* 0x000fe400078e0202 */
[----:B------:R-:W-:Y:S02]  /*4910*/  @!P0 IMAD.MOV.U32 R2, RZ, RZ, R0 ;  /* 0x000000ffff028224 */ /* 0x000fe400078e0000 */
[----:B------:R-:W-:Y:S02]  /*4920*/  IMAD R13, R5, R14, R13 ;  /* 0x0000000e050d7224 */ /* 0x000fe400078e020d */
[----:B------:R-:W-:Y:S02]  /*4930*/  IMAD R12, R8, R11, R12 ;  /* 0x0000000b080c7224 */ /* 0x000fe400078e020c */
[----:B------:R-:W-:Y:S02]  /*4940*/  IMAD R13, R2, R5, R13 ;  /* 0x00000005020d7224 */ /* 0x000fe400078e020d */
[----:B------:R-:W-:Y:S02]  /*4950*/  IMAD R12, R10, R8, R12 ;  /* 0x000000080a0c7224 */ /* 0x000fe400078e020c */
.L_x_91:
[----:B------:R-:W-:Y:S05]  /*4960*/  BRA.U UP1, `(.L_x_92) ;  /* 0x0000000101107547 */ /* 0x000fea000b800000 */
[----:B------:R-:W-:Y:S04]  /*4970*/  MOV R2, UR13 ;  /* 0x0000000d00027c02 */ /* 0x000fe80008000f00 */
[----:B------:R-:W-:Y:S04]  /*4980*/  SHF.L.U32 R2, R2, 0x1f, RZ ;  /* 0x0000001f02027819 */ /* 0x000fe800000006ff */
[----:B------:R-:W1:Y:S02]  /*4990*/  SYNCS.PHASECHK.TRANS64.TRYWAIT P0, [UR6+0xc8], R2 ;  /* 0x0000c802ff0075a7 */ /* 0x000e640008001106 */
[----:B-1----:R-:W-:Y:S05]  /*49a0*/  @!P0 BRA `(.L_x_93) ;  /* 0x0000005c001c8947 */ /* 0x002fea0003800000 */
.L_x_92:
[----:B------:R-:W-:Y:S02]  /*49b0*/  R2UR UR42, R4 ;  /* 0x00000000042a72ca */ /* 0x000fe400000e0000 */
[----:B------:R-:W-:Y:S02]  /*49c0*/  R2UR UR43, R3 ;  /* 0x00000000032b72ca */ /* 0x000fe400000e0000 */
[----:B------:R-:W-:Y:S02]  /*49d0*/  ISETP.NE.U32.AND P2, PT, RZ, UR4, PT ;  /* 0x00000004ff007c0c */ /* 0x000fe4000bf45070 */
[----:B------:R-:W-:Y:S02]  /*49e0*/  SHF.L.U32 R32, R29, 0x1f, RZ ;  /* 0x0000001f1d207819 */ /* 0x000fe400000006ff */
[----:B------:R-:W-:Y:S05]  /*49f0*/  ISETP.NE.AND.EX P2, PT, RZ, UR5, PT, P2 ;  /* 0x00000005ff007c0c */ /* 0x000fea000bf45320 */
[----:B------:R-:W-:Y:S02]  /*4a00*/  USHF.L.U32 UR42, UR42, 0x8, URZ ;  /* 0x000000082a2a7899 */ /* 0x000fe400080006ff */
[----:B------:R-:W-:Y:S01]  /*4a10*/  USHF.L.U32 UR43, UR43, 0x6, URZ ;  /* 0x000000062b2b7899 */ /* 0x000fe200080006ff */
[----:B------:R-:W-:Y:S11]  /*4a20*/  BRA.U !UP4, `(.L_x_94) ;  /* 0x000000010c347547 */ /* 0x000ff6000b800000 */
[----:B------:R-:W-:Y:S01]  /*4a30*/  UPLOP3.LUT UP0, UPT, UPT, UPT, UP3, 0x80, 0x8 ;  /* 0x000000000008789c */ /* 0x000fe20003f0f030 */
[----:B-1----:R-:W-:Y:S02]  /*4a40*/  HFMA2 R0, -RZ, RZ, 0, 5.9604644775390625e-08 ;  /* 0x00000001ff007431 */ /* 0x002fe400000001ff */
[----:B------:R-:W-:Y:S03]  /*4a50*/  IMAD.MOV.U32 R98, RZ, RZ, 0x1 ;  /* 0x00000001ff627424 */ /* 0x000fe600078e00ff */
[----:B------:R-:W-:Y:S05]  /*4a60*/  PLOP3.LUT P0, PT, PT, PT, UP0, 0x80, 0x8 ;  /* 0x000000000008781c */ /* 0x000fea0003f0f008 */
[----:B------:R-:W1:Y:S01]  /*4a70*/  @UP0 LDCU.64 UR10, c[0x0][0x888] ;  /* 0x00011100ff0a07ac */ /* 0x000e620008000a00 */
[----:B------:R-:W-:Y:S07]  /*4a80*/  @UP0 UIMAD UR8, UR52, UR4, URZ ;  /* 0x00000004340802a4 */ /* 0x000fee000f8e02ff */
[----:B------:R-:W-:Y:S01]  /*4a90*/  @!P0 PRMT R98, R0, 0x7610, R98 ;  /* 0x0000761000628816 */ /* 0x000fe20000000062 */
[----:B-1----:R-:W-:Y:S03]  /*4aa0*/  @UP0 UIMAD.WIDE UR10, UR8, 0x4, UR10 ;  /* 0x00000004080a08a5 */ /* 0x002fe6000f8e020a */
[----:B------:R-:W1:Y:S03]  /*4ab0*/  @!UP0 LDCU UR8, c[0x0][0x880] ;  /* 0x00011000ff0887ac */ /* 0x000e660008000800 */
[----:B------:R-:W-:Y:S01]  /*4ac0*/  IMAD.U32 R2, RZ, RZ, UR10 ;  /* 0x0000000aff027e24 */ /* 0x000fe2000f8e00ff */
[----:B------:R-:W-:Y:S05]  /*4ad0*/  MOV R3, UR11 ;  /* 0x0000000b00037c02 */ /* 0x000fea0008000f00 */
[----:B-----5:R4:W5:Y:S02]  /*4ae0*/  @P0 LDG.E R49, desc[UR50][R2.64] ;  /* 0x0000003202310981 */ /* 0x020964000c1e1900 */
[----:B-1--4-:R-:W-:Y:S07]  /*4af0*/  @!P0 IMAD.U32 R49, RZ, RZ, UR8 ;  /* 0x00000008ff318e24 */ /* 0x012fee000f8e00ff */
.L_x_94:
[----:B-----5:R-:W-:Y:S01]  /*4b00*/  @!P2 FSETP.EQ.AND P0, PT, R49, RZ, PT ;  /* 0x000000ff3100a20b */ /* 0x020fe20003f02000 */
[----:B------:R-:W-:Y:S01]  /*4b10*/  @!UPT UIADD3 URZ, UPT, UPT, URZ, URZ, URZ ;  /* 0x000000fffffff290 */ /* 0x000fe2000fffe0ff */
[----:B------:R-:W-:Y:S11]  /*4b20*/  @!P2 BRA `(.L_x_95) ;  /* 0x000000000014a947 */ /* 0x000ff60003800000 */
[----:B------:R-:W-:Y:S02]  /*4b30*/  LOP3.LUT P2, RZ, R98, 0xff, RZ, 0xc0, !PT ;  /* 0x000000ff62ff7812 */ /* 0x000fe4000784c0ff */
[----:B------:R-:W-:Y:S04]  /*4b40*/  PLOP3.LUT P0, PT, PT, PT, UP0, 0x80, 0x8 ;  /* 0x000000000008781c */ /* 0x000fe80003f0f008 */
[----:B------:R-:W-:Y:S07]  /*4b50*/  PLOP3.LUT P0, PT, P0, PT, PT, 0x8, 0x80 ;  /* 0x000000000080781c */ /* 0x000fee000070e170 */
[----:B------:R-:W-:Y:S11]  /*4b60*/  @P2 FSETP.EQ.AND P0, PT, R49, RZ, PT ;  /* 0x000000ff3100220b */ /* 0x000ff60003f02000 */
[----:B------:R-:W-:Y:S02]  /*4b70*/  @!UPT UIADD3 URZ, UPT, UPT, URZ, URZ, URZ ;  /* 0x000000fffffff290 */ /* 0x000fe4000fffe0ff */
.L_x_95:
[----:B------:R-:W4:Y:S01]  /*4b80*/  SYNCS.PHASECHK.TRANS64.TRYWAIT P2, [UR6+0xa0], R32 ;  /* 0x0000a020ff0075a7 */ /* 0x000f220008041106 */
[----:B------:R-:W-:Y:S04]  /*4b90*/  ELECT P4, URZ, PT ;  /* 0x0000000000ff782f */ /* 0x000fe80003880000 */
[----:B------:R-:W-:Y:S11]  /*4ba0*/  PLOP3.LUT P4, PT, P0, P4, PT, 0xf2, 0x2f ;  /* 0x00000000002f781c */ /* 0x000ff60000789e72 */
[----:B------:R-:W-:Y:S02]  /*4bb0*/  @!UPT UIADD3 URZ, UPT, UPT, URZ, URZ, URZ ;  /* 0x000000fffffff290 */ /* 0x000fe4000fffe0ff */
[----:B--2---:R-:W-:Y:S05]  /*4bc0*/  @!P4 IADD3 R3, P0, PT, R30, 0x580, RZ ;  /* 0x000005801e03c810 */ /* 0x004fea0007f1e0ff */
[----:B-1----:R-:W-:Y:S01]  /*4bd0*/  @!P4 IMAD.X R2, RZ, RZ, R31, P0 ;  /* 0x000000ffff02c224 */ /* 0x002fe200000e061f */
[----:B----4-:R-:W-:Y:S07]  /*4be0*/  @!P2 BRA `(.L_x_96) ;  /* 0x0000005800a4a947 */ /* 0x010fee0003800000 */
.L_x_196:
[----:B------:R-:W-:Y:S01]  /*4bf0*/  @!P4 R2UR UR9, R3 ;  /* 0x000000000309c2ca */ /* 0x000fe200000e0000 */
[----:B------:R-:W-:Y:S01]  /*4c00*/  VOTEU.ALL UP1, P4 ;  /* 0x0000000000ff7886 */ /* 0x000fe20002020000 */
[----:B------:R-:W-:Y:S01]  /*4c10*/  @!P4 R2UR UR8, R2 ;  /* 0x000000000208c2ca */ /* 0x000fe200000e0000 */
[----:B------:R-:W-:Y:S01]  /*4c20*/  VOTEU.ALL UP2, P4 ;  /* 0x0000000000ff7886 */ /* 0x000fe20002040000 */
[----:B------:R-:W-:Y:S01]  /*4c30*/  UMOV UR16, 0x0 ;  /* 0x0000000000107882 */ /* 0x000fe20000000000 */
[----:B------:R-:W-:Y:S01]  /*4c40*/  UMOV UR17, 0x10000000 ;  /* 0x1000000000117882 */ /* 0x000fe20000000000 */
[----:B------:R-:W-:Y:S01]  /*4c50*/  @!UP1 UIADD3 UR40, UPT, UPT, UR6, 0x200, URZ ;  /* 0x0000020006289890 */ /* 0x000fe2000fffe0ff */
[----:B-1----:R-:W-:Y:S01]  /*4c60*/  @!P4 IMAD.MOV.U32 R0, RZ, RZ, 0x2000 ;  /* 0x00002000ff00c424 */ /* 0x002fe200078e00ff */
[----:B------:R-:W-:Y:S01]  /*4c70*/  UMOV UR44, UR52 ;  /* 0x00000034002c7c82 */ /* 0x000fe20008000000 */
[----:B------:R-:W-:Y:S01]  /*4c80*/  @!UP1 UIADD3 UR10, UPT, UPT, UR42, 0x80, URZ ;  /* 0x000000802a0a9890 */ /* 0x000fe2000fffe0ff */
[----:B------:R-:W-:Y:S01]  /*4c90*/  UMOV UR11, UR43 ;  /* 0x0000002b000b7c82 */ /* 0x000fe20008000000 */
[----:B------:R-:W-:Y:S02]  /*4ca0*/  UMOV UR12, UR52 ;  /* 0x00000034000c7c82 */ /* 0x000fe40008000000 */
[----:B------:R-:W-:Y:S01]  /*4cb0*/  IMAD.U32 R2, RZ, RZ, UR9 ;  /* 0x00000009ff027e24 */ /* 0x000fe2000f8e00ff */
[----:B------:R-:W-:Y:S01]  /*4cc0*/  UMOV UR9, UR41 ;  /* 0x0000002900097c82 */ /* 0x000fe20008000000 */
[----:B------:R-:W-:Y:S01]  /*4cd0*/  IMAD.U32 R3, RZ, RZ, UR8 ;  /* 0x00000008ff037e24 */ /* 0x000fe2000f8e00ff */
[----:B------:R-:W-:Y:S02]  /*4ce0*/  @!UP1 UIADD3 UR8, UPT, UPT, UR6, 0x1200, URZ ;  /* 0x0000120006089890 */ /* 0x000fe4000fffe0ff */
[----:B------:R-:W-:Y:S01]  /*4cf0*/  @!P4 R2UR UR18, R2 ;  /* 0x000000000212c2ca */ /* 0x000fe200000e0000 */
[----:B------:R-:W-:Y:S01]  /*4d00*/  VOTEU.ALL UP1, P4 ;  /* 0x0000000000ff7886 */ /* 0x000fe20002020000 */
[----:B------:R-:W-:Y:S01]  /*4d10*/  @!P4 R2UR UR19, R3 ;  /* 0x000000000313c2ca */ /* 0x000fe200000e0000 */
[----:B------:R-:W-:Y:S01]  /*4d20*/  UPRMT UR14, UR46, 0x654, UR41 ;  /* 0x000006542e0e7896 */ /* 0x000fe20008000029 */
[----:B------:R-:W-:Y:S05]  /*4d30*/  @!P4 IADD3 R3, P0, PT, R30, 0x580, RZ ;  /* 0x000005801e03c810 */ /* 0x000fea0007f1e0ff */
[----:B------:R-:W-:Y:S06]  /*4d40*/  @!P4 IMAD.X R2, RZ, RZ, R31, P0 ;  /* 0x000000ffff02c224 */ /* 0x000fec00000e061f */
[----:B------:R1:W-:Y:S01]  /*4d50*/  @!UP2 UTMALDG.3D [UR40], [UR18], desc[UR16] ;  /* 0x000010281200a5b4 */ /* 0x0003e20008011000 */
[----:B------:R1:W-:Y:S01]  /*4d60*/  @!UP1 UTMALDG.3D [UR8], [UR18], desc[UR16] ;  /* 0x00001008120095b4 */ /* 0x0003e20008011000 */
[----:B------:R1:W-:Y:S01]  /*4d70*/  @!P4 SYNCS.ARRIVE.TRANS64.RED.A0TR RZ, [UR6+0x80], R0 ;  /* 0x00008000ffffc9a7 */ /* 0x0003e20008300406 */
[----:B------:R-:W-:Y:S01]  /*4d80*/  SYNCS.ARRIVE.TRANS64.RED.A1T0 RZ, [UR14], RZ ;  /* 0x000000ffffff79a7 */ /* 0x000fe2000810040e */
[----:B------:R-:W2:Y:S02]  /*4d90*/  SYNCS.PHASECHK.TRANS64.TRYWAIT P2, [UR6+0xa8], R32 ;  /* 0x0000a820ff0075a7 */ /* 0x000ea40008041106 */
[----:B-12---:R-:W-:Y:S05]  /*4da0*/  @!P2 BRA `(.L_x_97) ;  /* 0x00000058004ca947 */ /* 0x006fea0003800000 */
.L_x_198:
        /* <DEDUP_REMOVED lines=8> */
[----:B------:R-:W-:Y:S01]  /*4e30*/  @!UP1 UIADD3 UR32, UPT, UPT, UR6, 0x2200, URZ ;  /* 0x0000220006209890 */ /* 0x000fe2000fffe0ff */
[----:B------:R-:W-:Y:S01]  /*4e40*/  UMOV UR35, UR43 ;  /* 0x0000002b00237c82 */ /* 0x000fe20008000000 */
[----:B------:R-:W-:Y:S01]  /*4e50*/  UMOV UR36, UR52 ;  /* 0x0000003400247c82 */ /* 0x000fe20008000000 */
[----:B------:R-:W-:Y:S02]  /*4e60*/  @!UP1 UIADD3 UR10, UPT, UPT, UR42, 0xa0, URZ ;  /* 0x000000a02a0a9890 */ /* 0x000fe4000fffe0ff */
[----:B------:R-:W-:Y:S01]  /*4e70*/  IMAD.U32 R2, RZ, RZ, UR9 ;  /* 0x00000009ff027e24 */ /* 0x000fe2000f8e00ff */
[----:B------:R-:W-:Y:S01]  /*4e80*/  UMOV UR9, UR33 ;  /* 0x0000002100097c82 */ /* 0x000fe20008000000 */
[----:B------:R-:W-:Y:S01]  /*4e90*/  IMAD.U32 R3, RZ, RZ, UR8 ;  /* 0x00000008ff037e24 */ /* 0x000fe2000f8e00ff */
[----:B------:R-:W-:Y:S02]  /*4ea0*/  @!UP1 UIADD3 UR8, UPT, UPT, UR6, 0x3200, URZ ;  /* 0x0000320006089890 */ /* 0x000fe4000fffe0ff */
[----:B------:R-:W-:Y:S01]  /*4eb0*/  @!P4 R2UR UR18, R2 ;  /* 0x000000000212c2ca */ /* 0x000fe200000e0000 */
[----:B------:R-:W-:Y:S01]  /*4ec0*/  VOTEU.ALL UP1, P4 ;  /* 0x0000000000ff7886 */ /* 0x000fe20002020000 */
[----:B------:R-:W-:Y:S01]  /*4ed0*/  @!P4 R2UR UR19, R3 ;  /* 0x000000000313c2ca */ /* 0x000fe200000e0000 */
[----:B------:R-:W-:Y:S01]  /*4ee0*/  UMOV UR11, UR43 ;  /* 0x0000002b000b7c82 */ /* 0x000fe20008000000 */
[----:B------:R-:W-:Y:S01]  /*4ef0*/  UMOV UR12, UR52 ;  /* 0x00000034000c7c82 */ /* 0x000fe20008000000 */
[----:B------:R-:W-:Y:S01]  /*4f00*/  UPRMT UR14, UR46, 0x654, UR33 ;  /* 0x000006542e0e7896 */ /* 0x000fe20008000021 */
[----:B------:R-:W-:Y:S05]  /*4f10*/  @!P4 IADD3 R3, P0, PT, R30, 0x580, RZ ;  /* 0x000005801e03c810 */ /* 0x000fea0007f1e0ff */
[----:B------:R-:W-:Y:S04]  /*4f20*/  @!P4 IMAD.X R2, RZ, RZ, R31, P0 ;  /* 0x000000ffff02c224 */ /* 0x000fe800000e061f */
[----:B------:R1:W-:Y:S01]  /*4f30*/  @!UP2 UTMALDG.3D [UR32], [UR18], desc[UR16] ;  /* 0x000010201200a5b4 */ /* 0x0003e20008011000 */
[----:B------:R1:W-:Y:S01]  /*4f40*/  @!UP1 UTMALDG.3D [UR8], [UR18], desc[UR16] ;  /* 0x00001008120095b4 */ /* 0x0003e20008011000 */
[----:B------:R1:W-:Y:S01]  /*4f50*/  @!P4 SYNCS.ARRIVE.TRANS64.RED.A0TR RZ, [UR6+0x88], R0 ;  /* 0x00008800ffffc9a7 */ /* 0x0003e20008300406 */
[----:B------:R-:W-:Y:S01]  /*4f60*/  SYNCS.ARRIVE.TRANS64.RED.A1T0 RZ, [UR14], RZ ;  /* 0x000000ffffff79a7 */ /* 0x000fe2000810040e */
[----:B------:R-:W2:Y:S02]  /*4f70*/  SYNCS.PHASECHK.TRANS64.TRYWAIT P2, [UR6+0xb0], R32 ;  /* 0x0000b020ff0075a7 */ /* 0x000ea40008041106 */
[----:B-12---:R-:W-:Y:S05]  /*4f80*/  @!P2 BRA `(.L_x_98) ;  /* 0x0000005400eca947 */ /* 0x006fea0003800000 */
.L_x_200:
[----:B------:R-:W2:Y:S01]  /*4f90*/  LDC.64 R14, c[0x0][0xb10] ;  /* 0x0002c400ff0e7b82 */ /* 0x000ea20000000a00 */
[----:B------:R-:W-:Y:S01]  /*4fa0*/  @!P4 R2UR UR9, R3 ;  /* 0x000000000309c2ca */ /* 0x000fe200000e0000 */
[----:B------:R-:W-:Y:S01]  /*4fb0*/  VOTEU.ALL UP1, P4 ;  /* 0x0000000000ff7886 */ /* 0x000fe20002020000 */
[----:B------:R-:W-:Y:S01]  /*4fc0*/  @!P4 R2UR UR8, R2 ;  /* 0x000000000208c2ca */ /* 0x000fe200000e0000 */
[----:B------:R-:W-:Y:S01]  /*4fd0*/  VOTEU.ALL UP2, P4 ;  /* 0x0000000000ff7886 */ /* 0x000fe20002040000 */
[----:B------:R-:W-:Y:S03]  /*4fe0*/  UMOV UR16, 0x0 ;  /* 0x0000000000107882 */ /* 0x000fe60000000000 */
[----:B------:R-:W4:Y:S01]  /*4ff0*/  LDC.64 R10, c[0x0][0xb18] ;  /* 0x0002c600ff0a7b82 */ /* 0x000f220000000a00 */
[----:B------:R-:W-:Y:S01]  /*5000*/  @!UP1 UIADD3 UR26, UPT, UPT, UR42, 0x40, URZ ;  /* 0x000000402a1a9890 */ /* 0x000fe2000fffe0ff */
[----:B-1----:R-:W-:Y:S01]  /*5010*/  @!P4 IMAD.MOV.U32 R0, RZ, RZ, 0x2000 ;  /* 0x00002000ff00c424 */ /* 0x002fe200078e00ff */
[----:B------:R-:W-:Y:S01]  /*5020*/  @!UP1 UIADD3 UR24, UPT, UPT, UR6, 0x4200, URZ ;  /* 0x0000420006189890 */ /* 0x000fe2000fffe0ff */
[----:B------:R-:W-:Y:S01]  /*5030*/  @P3 SHF.R.U32.HI R26, RZ, 0x10, R21 ;  /* 0x00000010ff1a3819 */ /* 0x000fe20000011615 */
[----:B------:R-:W-:Y:S01]  /*5040*/  UMOV UR17, 0x10000000 ;  /* 0x1000000000117882 */ /* 0x000fe20000000000 */
[----:B------:R-:W-:Y:S01]  /*5050*/  UMOV UR27, UR43 ;  /* 0x0000002b001b7c82 */ /* 0x000fe20008000000 */
[----:B------:R-:W-:Y:S01]  /*5060*/  UMOV UR28, UR52 ;  /* 0x00000034001c7c82 */ /* 0x000fe20008000000 */
[----:B------:R-:W-:Y:S01]  /*5070*/  IMAD.U32 R2, RZ, RZ, UR9 ;  /* 0x00000009ff027e24 */ /* 0x000fe2000f8e00ff */
[----:B------:R-:W-:Y:S01]  /*5080*/  @!UP1 UIADD3 UR10, UPT, UPT, UR42, 0xc0, URZ ;  /* 0x000000c02a0a9890 */ /* 0x000fe2000fffe0ff */
[----:B------:R-:W-:Y:S01]  /*5090*/  IMAD.U32 R3, RZ, RZ, UR8 ;  /* 0x00000008ff037e24 */ /* 0x000fe2000f8e00ff */
[----:B------:R-:W-:Y:S01]  /*50a0*/  @!UP1 UIADD3 UR8, UPT, UPT, UR6, 0x5200, URZ ;  /* 0x0000520006089890 */ /* 0x000fe2000fffe0ff */
[----:B------:R-:W-:Y:S01]  /*50b0*/  VIADD R28, R28, 0x1 ;  /* 0x000000011c1c7836 */ /* 0x000fe20000000000 */
[----:B------:R-:W-:Y:S01]  /*50c0*/  @!P4 R2UR UR18, R2 ;  /* 0x000000000212c2ca */ /* 0x000fe200000e0000 */
[----:B------:R-:W-:Y:S01]  /*50d0*/  VOTEU.ALL UP1, P4 ;  /* 0x0000000000ff7886 */ /* 0x000fe20002020000 */
[----:B------:R-:W1:Y:S01]  /*50e0*/  @!P1 LDC R2, c[0x0][0xb0c] ;  /* 0x0002c300ff029b82 */ /* 0x000e620000000800 */
[----:B------:R-:W-:Y:S01]  /*50f0*/  @!P4 R2UR UR19, R3 ;  /* 0x000000000313c2ca */ /* 0x000fe200000e0000 */
[----:B------:R-:W-:Y:S01]  /*5100*/  UMOV UR9, UR25 ;  /* 0x0000001900097c82 */ /* 0x000fe20008000000 */
[----:B------:R-:W-:Y:S01]  /*5110*/  UMOV UR11, UR43 ;  /* 0x0000002b000b7c82 */ /* 0x000fe20008000000 */
[----:B------:R-:W-:Y:S01]  /*5120*/  UMOV UR12, UR52 ;  /* 0x00000034000c7c82 */ /* 0x000fe20008000000 */
[----:B------:R-:W-:Y:S09]  /*5130*/  UPRMT UR14, UR46, 0x654, UR25 ;  /* 0x000006542e0e7896 */ /* 0x000ff20008000019 */
[----:B------:R1:W-:Y:S01]  /*5140*/  @!UP2 UTMALDG.3D [UR24], [UR18], desc[UR16] ;  /* 0x000010181200a5b4 */ /* 0x0003e20008011000 */
[----:B------:R1:W-:Y:S01]  /*5150*/  @!UP1 UTMALDG.3D [UR8], [UR18], desc[UR16] ;  /* 0x00001008120095b4 */ /* 0x0003e20008011000 */
[----:B------:R5:W-:Y:S01]  /*5160*/  @!P4 SYNCS.ARRIVE.TRANS64.RED.A0TR RZ, [UR6+0x90], R0 ;  /* 0x00009000ffffc9a7 */ /* 0x000be20008300406 */
[C---:B--2---:R-:W-:Y:S01]  /*5170*/  @!P1 IMAD.HI.U32 R3, R13.reuse, R14, RZ ;  /* 0x0000000e0d039227 */ /* 0x044fe200078e00ff */
[----:B----4-:R-:W-:Y:S02]  /*5180*/  @!P1 ISETP.NE.AND P0, PT, R10, 0x1, PT ;  /* 0x000000010a00980c */ /* 0x010fe40003f05270 */
[----:B-1----:R-:W-:Y:S01]  /*5190*/  @!P1 ISETP.NE.AND P2, PT, R2, 0x1, PT ;  /* 0x000000010200980c */ /* 0x002fe20003f45270 */
[C---:B------:R-:W-:Y:S01]  /*51a0*/  @!P1 IMAD.HI.U32 R4, R12.reuse, R11, RZ ;  /* 0x0000000b0c049227 */ /* 0x040fe200078e00ff */
[----:B------:R-:W-:Y:S04]  /*51b0*/  @!P1 SHF.R.U32.HI R3, RZ, R15, R3 ;  /* 0x0000000fff039219 */ /* 0x000fe80000011603 */
[----:B------:R-:W-:Y:S01]  /*51c0*/  @!P1 SEL R3, R13, R3, !P2 ;  /* 0x000000030d039207 */ /* 0x000fe20005000000 */
[----:B------:R-:W-:Y:S01]  /*51d0*/  SYNCS.ARRIVE.TRANS64.RED.A1T0 RZ, [UR14], RZ ;  /* 0x000000ffffff79a7 */ /* 0x000fe2000810040e */
[----:B------:R-:W1:Y:S01]  /*51e0*/  SYNCS.PHASECHK.TRANS64.TRYWAIT P5, [UR6+0xb8], R32 ;  /* 0x0000b820ff0075a7 */ /* 0x000e6200080a1106 */
[----:B-----5:R-:W2:Y:S02]  /*51f0*/  @!P1 LDC R0, c[0x0][0xb20] ;  /* 0x0002c800ff009b82 */ /* 0x020ea40000000800 */
[----:B--2---:R-:W-:Y:S04]  /*5200*/  @!P1 SHF.R.U32.HI R0, RZ, R0, R4 ;  /* 0x00000000ff009219 */ /* 0x004fe80000011604 */
[----:B------:R-:W-:Y:S05]  /*5210*/  @!P1 SEL R4, R12, R0, !P0 ;  /* 0x000000000c049207 */ /* 0x000fea0004000000 */
[----:B------:R-:W-:Y:S02]  /*5220*/  @!P1 IMAD.IADD R0, R4, 0x1, -R3 ;  /* 0x0000000104009824 */ /* 0x000fe400078e0a03 */
[----:B------:R-:W-:Y:S02]  /*5230*/  @!P1 IMAD.IADD R3, R3, 0x1, -R4 ;  /* 0x0000000103039824 */ /* 0x000fe400078e0a04 */
[----:B------:R-:W-:Y:S02]  /*5240*/  @!P1 IMAD R13, R0, R2, R13 ;  /* 0x00000002000d9224 */ /* 0x000fe400078e020d */
[----:B------:R-:W-:Y:S01]  /*5250*/  @!P1 IMAD R12, R3, R10, R12 ;  /* 0x0000000a030c9224 */ /* 0x000fe200078e020c */
[----:B-1----:R-:W-:Y:S06]  /*5260*/  @!P5 BRA `(.L_x_99) ;  /* 0x00000054004cd947 */ /* 0x002fec0003800000 */
.L_x_202:
[----:B------:R-:W-:Y:S01]  /*5270*/  @!P4 IADD3 R2, P0, PT, R30, 0x580, RZ ;  /* 0x000005801e02c810 */ /* 0x000fe20007f1e0ff */
[----:B------:R-:W-:Y:S01]  /*5280*/  VOTEU.ALL UP1, P4 ;  /* 0x0000000000ff7886 */ /* 0x000fe20002020000 */
[----:B------:R-:W-:Y:S01]  /*5290*/  VOTEU.ALL UP2, P4 ;  /* 0x0000000000ff7886 */ /* 0x000fe20002040000 */
[----:B------:R-:W-:Y:S01]  /*52a0*/  UMOV UR14, 0x0 ;  /* 0x00000000000e7882 */ /* 0x000fe20000000000 */
[----:B------:R-:W-:Y:S01]  /*52b0*/  @!P4 R2UR UR9, R2 ;  /* 0x000000000209c2ca */ /* 0x000fe200000e0000 */
[----:B-1----:R-:W-:Y:S01]  /*52c0*/  @!P4 IMAD.X R0, RZ, RZ, R31, P0 ;  /* 0x000000ffff00c224 */ /* 0x002fe200000e061f */
[----:B------:R-:W-:Y:S01]  /*52d0*/  @!UP1 UIADD3 UR17, UPT, UPT, UR6, 0x98, URZ ;  /* 0x0000009806119890 */ /* 0x000fe2000fffe0ff */
[----:B------:R-:W-:Y:S01]  /*52e0*/  ISETP.NE.AND P0, PT, R28, 0x2, PT ;  /* 0x000000021c00780c */ /* 0x000fe20003f05270 */
[----:B------:R-:W-:Y:S01]  /*52f0*/  @!UP1 UIADD3 UR18, UPT, UPT, UR42, 0x60, URZ ;  /* 0x000000602a129890 */ /* 0x000fe2000fffe0ff */
[----:B------:R-:W-:Y:S01]  /*5300*/  LOP3.LUT R29, R29, 0x1, RZ, 0x3c, !PT ;  /* 0x000000011d1d7812 */ /* 0x000fe200078e3cff */
[----:B------:R-:W-:Y:S01]  /*5310*/  @!UP1 UIADD3 UR16, UPT, UPT, UR6, 0x6200, URZ ;  /* 0x0000620006109890 */ /* 0x000fe2000fffe0ff */
[----:B------:R-:W-:Y:S01]  /*5320*/  @!P4 R2UR UR8, R0 ;  /* 0x000000000008c2ca */ /* 0x000fe200000e0000 */
[----:B------:R-:W-:Y:S01]  /*5330*/  UMOV UR15, 0x10000000 ;  /* 0x10000000000f7882 */ /* 0x000fe20000000000 */
[----:B------:R-:W-:Y:S01]  /*5340*/  UMOV UR19, UR43 ;  /* 0x0000002b00137c82 */ /* 0x000fe20008000000 */
[----:B------:R-:W-:Y:S01]  /*5350*/  UMOV UR20, UR52 ;  /* 0x0000003400147c82 */ /* 0x000fe20008000000 */
[----:B------:R-:W-:Y:S01]  /*5360*/  @!UP1 UIADD3 UR10, UPT, UPT, UR42, 0xe0, URZ ;  /* 0x000000e02a0a9890 */ /* 0x000fe2000fffe0ff */
[----:B------:R-:W-:Y:S01]  /*5370*/  SEL R0, RZ, 0x1, P0 ;  /* 0x00000001ff007807 */ /* 0x000fe20000000000 */
[----:B------:R-:W-:Y:S01]  /*5380*/  IMAD.U32 R2, RZ, RZ, UR9 ;  /* 0x00000009ff027e24 */ /* 0x000fe2000f8e00ff */
[----:B------:R-:W-:Y:S01]  /*5390*/  UMOV UR11, UR43 ;  /* 0x0000002b000b7c82 */ /* 0x000fe20008000000 */
[----:B------:R-:W-:Y:S01]  /*53a0*/  UMOV UR12, UR52 ;  /* 0x00000034000c7c82 */ /* 0x000fe20008000000 */
[----:B------:R-:W-:Y:S01]  /*53b0*/  UMOV UR9, UR17 ;  /* 0x0000001100097c82 */ /* 0x000fe20008000000 */
[----:B------:R-:W-:Y:S01]  /*53c0*/  @P3 R2UR UR52, R26 ;  /* 0x000000001a3432ca */ /* 0x000fe200000e0000 */
[----:B------:R-:W-:Y:S01]  /*53d0*/  IMAD.IADD R4, R12, 0x1, R96 ;  /* 0x000000010c047824 */ /* 0x000fe200078e0260 */
[----:B------:R-:W-:Y:S01]  /*53e0*/  @!P4 R2UR UR22, R2 ;  /* 0x000000000216c2ca */ /* 0x000fe200000e0000 */
[----:B------:R-:W-:Y:S01]  /*53f0*/  IMAD.U32 R3, RZ, RZ, UR8 ;  /* 0x00000008ff037e24 */ /* 0x000fe2000f8e00ff */
[----:B------:R-:W-:Y:S01]  /*5400*/  @!UP1 UIADD3 UR8, UPT, UPT, UR6, 0x7200, URZ ;  /* 0x0000720006089890 */ /* 0x000fe2000fffe0ff */
[----:B------:R-:W-:Y:S01]  /*5410*/  LOP3.LUT R27, R27, R0, RZ, 0x3c, !PT ;  /* 0x000000001b1b7212 */ /* 0x000fe200078e3cff */
[----:B------:R-:W-:Y:S01]  /*5420*/  VOTEU.ALL UP1, P4 ;  /* 0x0000000000ff7886 */ /* 0x000fe20002020000 */
[----:B------:R-:W-:Y:S02]  /*5430*/  SEL R28, R28, RZ, P0 ;  /* 0x000000ff1c1c7207 */ /* 0x000fe40000000000 */
[----:B------:R-:W-:Y:S01]  /*5440*/  @!P4 R2UR UR23, R3 ;  /* 0x000000000317c2ca */ /* 0x000fe200000e0000 */
[----:B------:R-:W-:Y:S11]  /*5450*/  IMAD.IADD R3, R13, 0x1, R97 ;  /* 0x000000010d037824 */ /* 0x000ff600078e0261 */
[----:B------:R-:W-:Y:S01]  /*5460*/  @!UPT UIADD3 URZ, UPT, UPT, URZ, URZ, URZ ;  /* 0x000000fffffff290 */ /* 0x000fe2000fffe0ff */
[----:B------:R4:W-:Y:S01]  /*5470*/  @!UP2 UTMALDG.3D [UR16], [UR22], desc[UR14] ;  /* 0x00000e101600a5b4 */ /* 0x0009e20008011000 */
[----:B------:R4:W-:Y:S01]  /*5480*/  @!UP1 UTMALDG.3D [UR8], [UR22], desc[UR14] ;  /* 0x00000e08160095b4 */ /* 0x0009e20008011000 */
[----:B------:R4:W-:Y:S01]  /*5490*/  @!P4 SYNCS.ARRIVE.TRANS64.RED.A0TR RZ, [UR6+0x98], R25 ;  /* 0x00009819ffffc9a7 */ /* 0x0009e20008300406 */
[----:B------:R-:W-:Y:S01]  /*54a0*/  UPLOP3.LUT UP1, UPT, UPT, UPT, UPT, 0x80, 0x8 ;  /* 0x000000000008789c */ /* 0x000fe20003f2f070 */
[----:B------:R-:W-:Y:S01]  /*54b0*/  SYNCS.ARRIVE.TRANS64.RED.A1T0 RZ, [UR7], RZ ;  /* 0x000000ffffff79a7 */ /* 0x000fe20008100407 */
[----:B------:R-:W-:Y:S09]  /*54c0*/  @P3 BRA `(.L_x_100) ;  /* 0xfffffff0002c3947 */ /* 0x000ff2000383ffff */
[----:B------:R-:W-:-:S04]  /*54d0*/  SHF.L.U32 R2, R29, 0x1f, RZ ;  /* 0x0000001f1d027819 */ /* 0x000fc800000006ff */
[----:B------:R-:W1:Y:S02]  /*54e0*/  SYNCS.PHASECHK.TRANS64.TRYWAIT P0, [UR6+0xa0], R2 ;  /* 0x0000a002ff0075a7 */ /* 0x000e640008001106 */
[----:B-1----:R-:W-:Y:S05]  /*54f0*/  @!P0 BRA `(.L_x_101) ;  /* 0x0000005000c08947 */ /* 0x002fea0003800000 */
.L_x_204:
[----:B------:R-:W2:Y:S02]  /*5500*/  SYNCS.PHASECHK.TRANS64.TRYWAIT P0, [UR6+0xa8], R2 ;  /* 0x0000a802ff0075a7 */ /* 0x000ea40008001106 */
[----:B--2---:R-:W-:Y:S05]  /*5510*/  @!P0 BRA `(.L_x_102) ;  /* 0x0000005000d08947 */ /* 0x004fea0003800000 */
.L_x_206:
[----:B------:R-:W2:Y:S02]  /*5520*/  SYNCS.PHASECHK.TRANS64.TRYWAIT P0, [UR6+0xb0], R2 ;  /* 0x0000b002ff0075a7 */ /* 0x000ea40008001106 */
[----:B--2---:R-:W-:Y:S05]  /*5530*/  @!P0 BRA `(.L_x_103) ;  /* 0x0000005000e08947 */ /* 0x004fea0003800000 */
.L_x_208:
[----:B-1----:R-:W-:-:S07]  /*5540*/  MOV R0, UR6 ;  /* 0x0000000600007c02 */ /* 0x002fce0008000f00 */
.L_x_104:
[----:B-1----:R-:W-:-:S04]  /*5550*/  SHF.L.U32 R2, R29, 0x1f, RZ ;  /* 0x0000001f1d027819 */ /* 0x002fc800000006ff */
[----:B------:R1:W2:Y:S03]  /*5560*/  SYNCS.PHASECHK.TRANS64.TRYWAIT P0, [R0+URZ+0xb8], R2 ;  /* 0x0000b802000075a7 */ /* 0x0002a600080011ff */
[----:B--2---:R-:W-:Y:S05]  /*5570*/  @!P0 NANOSLEEP.SYNCS 0x989680 ;  /* 0x009896800000895d */ /* 0x004fea0003900000 */
[----:B------:R-:W2:Y:S02]  /*5580*/  @!P0 SYNCS.PHASECHK.TRANS64 P0, [R0+URZ+0xb8], R2 ;  /* 0x0000b802000085a7 */ /* 0x000ea400080010ff */
[----:B--2-4-:R-:W-:Y:S05]  /*5590*/  @P0 EXIT ;  /* 0x000000000000094d */ /* 0x014fea0003800000 */
[----:B------:R-:W-:Y:S05]  /*55a0*/  BRA `(.L_x_104) ;  /* 0xfffffffc00e87947 */ /* 0x000fea000383ffff */
.L_x_89:
[----:B------:R-:W-:-:S06]  /*55b0*/  UISETP.GE.AND UP1, UPT, UR10, 0x4, UPT ;  /* 0x000000040a00788c */ /* 0x000fcc000bf26270 */
[----:B------:R-:W-:-:S13]  /*55c0*/  PLOP3.LUT P0, PT, PT, PT, UP1, 0x80, 0x8 ;  /* 0x000000000008781c */ /* 0x000fda0003f0f018 */
[----:B------:R-:W-:Y:S05]  /*55d0*/  @!P0 EXIT ;  /* 0x000000000000894d */ /* 0x000fea0003800000 */
[----:B------:R-:W-:Y:S01]  /*55e0*/  BAR.SYNC.DEFER_BLOCKING 0x6, 0xa0 ;  /* 0x0182800000007b1d */ /* 0x000fe20000010000 */
[C---:B------:R-:W-:Y:S01]  /*55f0*/  IMAD.SHL.U32 R6, R0.reuse, 0x20, RZ ;  /* 0x0000002000067824 */ /* 0x040fe200078e00ff */
[C---:B------:R-:W-:Y:S01]  /*5600*/  SHF.L.U32 R84, R0.reuse, 0x10, RZ ;  /* 0x0000001000547819 */ /* 0x040fe200000006ff */
[C---:B------:R-:W-:Y:S01]  /*5610*/  IMAD.SHL.U32 R108, R0.reuse, 0x4, RZ ;  /* 0x00000004006c7824 */ /* 0x040fe200078e00ff */
[----:B------:R-:W-:Y:S01]  /*5620*/  LOP3.LUT R112, R0, 0x2, RZ, 0xc0, !PT ;  /* 0x0000000200707812 */ /* 0x000fe200078ec0ff */
[C---:B------:R-:W-:Y:S01]  /*5630*/  IMAD.SHL.U32 R7, R99.reuse, 0x400, RZ ;  /* 0x0000040063077824 */ /* 0x040fe200078e00ff */
[----:B------:R-:W-:Y:S02]  /*5640*/  UMOV UR47, 0x400 ;  /* 0x00000400002f7882 */ /* 0x000fe40000000000 */
[----:B------:R-:W1:Y:S01]  /*5650*/  LDC R102, c[0x0][0x370] ;  /* 0x0000dc00ff667b82 */ /* 0x000e620000000800 */
[----:B------:R-:W-:Y:S01]  /*5660*/  ULEA UR47, UR46, UR47, 0x18 ;  /* 0x0000002f2e2f7291 */ /* 0x000fe2000f8ec0ff */
[C---:B------:R-:W-:Y:S01]  /*5670*/  LOP3.LUT R9, R6.reuse, 0xc0, RZ, 0xc0, !PT ;  /* 0x000000c006097812 */ /* 0x040fe200078ec0ff */
[----:B------:R-:W-:Y:S01]  /*5680*/  IMAD.SHL.U32 R8, R99, 0x200000, RZ ;  /* 0x0020000063087824 */ /* 0x000fe200078e00ff */
[----:B------:R-:W-:Y:S01]  /*5690*/  LOP3.LUT R6, R6, 0xb20, RZ, 0xc0, !PT ;  /* 0x00000b2006067812 */ /* 0x000fe200078ec0ff */
[----:B------:R-:W-:Y:S01]  /*56a0*/  UIADD3 UR4, UPT, UPT, UR47, 0x200, URZ ;  /* 0x000002002f047890 */ /* 0x000fe2000fffe0ff */
[----:B------:R-:W-:Y:S01]  /*56b0*/  LOP3.LUT R108, R9, 0x18, R108, 0xf8, !PT ;  /* 0x00000018096c7812 */ /* 0x000fe200078ef86c */
[----:B------:R-:W-:Y:S01]  /*56c0*/  IMAD.SHL.U32 R46, R0, 0x2, RZ ;  /* 0x00000002002e7824 */ /* 0x000fe200078e00ff */
[----:B------:R-:W2:Y:S01]  /*56d0*/  LDC R42, c[0x0][0xb0c] ;  /* 0x0002c300ff2a7b82 */ /* 0x000ea20000000800 */
[----:B------:R-:W-:Y:S01]  /*56e0*/  LOP3.LUT R6, R6, 0x400, R7, 0xf8, !PT ;  /* 0x0000040006067812 */ /* 0x000fe200078ef807 */
[----:B------:R-:W-:Y:S01]  /*56f0*/  HFMA2 R107, -RZ, RZ, 0, 5.9604644775390625e-08 ;  /* 0x00000001ff6b7431 */ /* 0x000fe200000001ff */
[----:B------:R-:W-:Y:S01]  /*5700*/  LOP3.LUT R8, R8, 0x200000, RZ, 0xc0, !PT ;  /* 0x0020000008087812 */ /* 0x000fe200078ec0ff */
[----:B------:R-:W-:Y:S01]  /*5710*/  IMAD.U32 R103, RZ, RZ, UR4 ;  /* 0x00000004ff677e24 */ /* 0x000fe2000f8e00ff */
[----:B------:R-:W-:Y:S01]  /*5720*/  LOP3.LUT R108, R6, R108, RZ, 0xfc, !PT ;  /* 0x0000006c066c7212 */ /* 0x000fe200078efcff */
[----:B------:R-:W-:Y:S01]  /*5730*/  IMAD.MOV.U32 R85, RZ, RZ, RZ ;  /* 0x000000ffff557224 */ /* 0x000fe200078e00ff */
[----:B------:R-:W-:Y:S01]  /*5740*/  LOP3.LUT R84, R8, 0x400000, R84, 0xf8, !PT ;  /* 0x0040000008547812 */ /* 0x000fe200078ef854 */
[----:B------:R-:W3:Y:S01]  /*5750*/  LDC R100, c[0x0][0xb20] ;  /* 0x0002c800ff647b82 */ /* 0x000ee20000000800 */
[----:B------:R-:W4:Y:S01]  /*5760*/  LDS R5, [UR47+0x180] ;  /* 0x0001802fff057984 */ /* 0x000f220008000800 */
[----:B------:R-:W-:Y:S01]  /*5770*/  LOP3.LUT R109, R0, 0x4, RZ, 0xc0, !PT ;  /* 0x00000004006d7812 */ /* 0x000fe200078ec0ff */
[----:B------:R-:W-:Y:S01]  /*5780*/  IMAD R108, R108, 0x2, R103 ;  /* 0x000000026c6c7824 */ /* 0x000fe200078e0267 */
[----:B------:R-:W-:Y:S01]  /*5790*/  LOP3.LUT R45, R2, 0x20, R0, 0xf8, !PT ;  /* 0x00000020022d7812 */ /* 0x000fe200078ef800 */
[----:B------:R-:W-:Y:S01]  /*57a0*/  IMAD.MOV.U32 R106, RZ, RZ, RZ ;  /* 0x000000ffff6a7224 */ /* 0x000fe200078e00ff */
[----:B------:R-:W-:Y:S01]  /*57b0*/  LOP3.LUT R104, R0, 0x60, RZ, 0xc0, !PT ;  /* 0x0000006000687812 */ /* 0x000fe200078ec0ff */
[----:B------:R-:W-:Y:S01]  /*57c0*/  IMAD.MOV.U32 R105, RZ, RZ, RZ ;  /* 0x000000ffff697224 */ /* 0x000fe200078e00ff */
[----:B------:R-:W1:Y:S01]  /*57d0*/  LDC R41, c[0x0][0xb30] ;  /* 0x0002cc00ff297b82 */ /* 0x000e620000000800 */
[----:B------:R-:W-:Y:S01]  /*57e0*/  MOV R114, RZ ;  /* 0x000000ff00727202 */ /* 0x000fe20000000f00 */
[--C-:B------:R-:W-:Y:S01]  /*57f0*/  IMAD R112, R112, -0x10, R108.reuse ;  /* 0xfffffff070707824 */ /* 0x100fe200078e026c */
[----:B------:R-:W-:Y:S01]  /*5800*/  LOP3.LUT R46, R46, 0x80, RZ, 0xc0, !PT ;  /* 0x000000802e2e7812 */ /* 0x000fe200078ec0ff */
[----:B------:R-:W-:Y:S01]  /*5810*/  IMAD R111, R109, -0x10, R108 ;  /* 0xfffffff06d6f7824 */ /* 0x000fe200078e026c */
[----:B------:R-:W1:Y:S03]  /*5820*/  LDCU.64 UR54, c[0x0][0x348] ;  /* 0x00006900ff3677ac */ /* 0x000e660008000a00 */
[----:B------:R-:W1:Y:S01]  /*5830*/  LDC.64 R94, c[0x0][0xb10] ;  /* 0x0002c400ff5e7b82 */ /* 0x000e620000000a00 */
[----:B------:R-:W1:Y:S01]  /*5840*/  LDCU UR37, c[0x0][0x388] ;  /* 0x00007100ff2577ac */ /* 0x000e620008000800 */
[----:B------:R-:W1:Y:S06]  /*5850*/  LDCU UR36, c[0x0][0x384] ;  /* 0x00007080ff2477ac */ /* 0x000e6c0008000800 */
[----:B------:R-:W1:Y:S01]  /*5860*/  LDC.64 R38, c[0x0][0xb18] ;  /* 0x0002c600ff267b82 */ /* 0x000e620000000a00 */
[----:B------:R-:W1:Y:S01]  /*5870*/  LDCU.64 UR38, c[0x0][0x888] ;  /* 0x00011100ff2677ac */ /* 0x000e620008000a00 */
[----:B------:R-:W1:Y:S06]  /*5880*/  LDCU.64 UR44, c[0x0][0x8c0] ;  /* 0x00011800ff2c77ac */ /* 0x000e6c0008000a00 */
[----:B------:R-:W1:Y:S01]  /*5890*/  LDC.64 R90, c[0x0][0x888] ;  /* 0x00022200ff5a7b82 */ /* 0x000e620000000a00 */
[----:B------:R-:W-:Y:S01]  /*58a0*/  UMOV UR49, URZ ;  /* 0x000000ff00317c82 */ /* 0x000fe20008000000 */
[----:B------:R-:W-:-:S06]  /*58b0*/  UMOV UR53, URZ ;  /* 0x000000ff00357c82 */ /* 0x000fcc0008000000 */
[----:B------:R-:W1:Y:S01]  /*58c0*/  LDC.64 R36, c[0x0][0xb28] ;  /* 0x0002ca00ff247b82 */ /* 0x000e620000000a00 */
[----:B----4-:R-:W-:-:S07]  /*58d0*/  IMAD.IADD R84, R5, 0x1, R84 ;  /* 0x0000000105547824 */ /* 0x010fce00078e0254 */
[----:B------:R-:W4:Y:S08]  /*58e0*/  LDC.64 R92, c[0x0][0x890] ;  /* 0x00022400ff5c7b82 */ /* 0x000f300000000a00 */
[----:B------:R-:W1:Y:S08]  /*58f0*/  LDC.64 R88, c[0x0][0x8b0] ;  /* 0x00022c00ff587b82 */ /* 0x000e700000000a00 */
[----:B------:R-:W1:Y:S08]  /*5900*/  LDC.64 R86, c[0x0][0x8a8] ;  /* 0x00022a00ff567b82 */ /* 0x000e700000000a00 */
[----:B--23--:R-:W1:Y:S02]  /*5910*/  LDC R101, c[0x0][0x374] ;  /* 0x0000dd00ff657b82 */ /* 0x00ce640000000800 */
.L_x_150:
[C---:B------:R-:W-:Y:S02]  /*5920*/  LEA R0, R114.reuse, UR47, 0x3 ;  /* 0x0000002f72007c11 */ /* 0x040fe4000f8e18ff */
[----:B------:R-:W-:Y:S02]  /*5930*/  SHF.L.U32 R2, R105, 0x1f, RZ ;  /* 0x0000001f69027819 */ /* 0x000fe400000006ff */
[----:B------:R-:W-:Y:S02]  /*5940*/  LEA R16, R114, UR47, 0x4 ;  /* 0x0000002f72107c11 */ /* 0x000fe4000f8e20ff */
[----:B------:R-:W2:Y:S02]  /*5950*/  SYNCS.PHASECHK.TRANS64.TRYWAIT P0, [R0+URZ+0xd0], R2 ;  /* 0x0000d002000075a7 */ /* 0x000ea400080011ff */
[----:B--2-4-:R-:W-:Y:S05]  /*5960*/  @!P0 BRA `(.L_x_105) ;  /* 0x0000004c00ec8947 */ /* 0x014fea0003800000 */
.L_x_209:
[----:B------:R-:W3:Y:S01]  /*5970*/  LDC.64 R12, c[0x0][0xb10] ;  /* 0x0002c400ff0c7b82 */ /* 0x000ee20000000a00 */
[----:B------:R-:W4:Y:S01]  /*5980*/  LDS.128 R16, [R16+0x160] ;  /* 0x0001600010107984 */ /* 0x000f220000000c00 */
[----:B-1----:R-:W-:Y:S01]  /*5990*/  ISETP.NE.AND P1, PT, R41, 0x1, PT ;  /* 0x000000012900780c */ /* 0x002fe20003f25270 */
[----:B--2---:R-:W-:Y:S01]  /*59a0*/  VIADD R0, R0, 0xe0 ;  /* 0x000000e000007836 */ /* 0x004fe20000000000 */
[----:B------:R-:W-:Y:S04]  /*59b0*/  ISETP.GE.AND P0, PT, R40, 0x1, PT ;  /* 0x000000012800780c */ /* 0x000fe80003f06270 */
[----:B------:R-:W1:Y:S01]  /*59c0*/  LDC.64 R10, c[0x0][0xb18] ;  /* 0x0002c600ff0a7b82 */ /* 0x000e620000000a00 */
[----:B------:R-:W-:Y:S01]  /*59d0*/  PRMT R0, RZ, 0x654, R0 ;  /* 0x00000654ff007816 */ /* 0x000fe20000000000 */
[----:B------:R-:W-:Y:S01]  /*59e0*/  @!PT LDS RZ, [RZ] ;  /* 0x00000000fffff984 */ /* 0x000fe20000000800 */
[----:B------:R-:W-:Y:S01]  /*59f0*/  @!PT LDS RZ, [RZ] ;  /* 0x00000000fffff984 */ /* 0x000fe20000000800 */
[----:B------:R-:W-:Y:S01]  /*5a00*/  @!PT LDS RZ, [RZ] ;  /* 0x00000000fffff984 */ /* 0x000fe20000000800 */
[----:B------:R-:W-:Y:S01]  /*5a10*/  @!PT LDS RZ, [RZ] ;  /* 0x00000000fffff984 */ /* 0x000fe20000000800 */
[----:B------:R2:W-:Y:S06]  /*5a20*/  MEMBAR.ALL.CTA ;  /* 0x0000000000007992 */ /* 0x0005ec0000008000 */
[----:B--2---:R-:W2:Y:S01]  /*5a30*/  FENCE.VIEW.ASYNC.S ;  /* 0x00000000000073c6 */ /* 0x004ea20000000000 */
[----:B------:R-:W1:Y:S08]  /*5a40*/  @!P1 LDC R14, c[0x0][0xb20] ;  /* 0x0002c800ff0e9b82 */ /* 0x000e700000000800 */
[----:B------:R-:W1:Y:S01]  /*5a50*/  @!P1 LDC R9, c[0x0][0xb0c] ;  /* 0x0002c300ff099b82 */ /* 0x000e620000000800 */
[----:B--2---:R2:W-:Y:S01]  /*5a60*/  SYNCS.ARRIVE.TRANS64.RED.A1T0 RZ, [R0+URZ], RZ ;  /* 0x000000ff00ff79a7 */ /* 0x0045e200081004ff */
[----:B----4-:R-:W-:Y:S04]  /*5a70*/  LOP3.LUT P4, RZ, R18, 0x1, RZ, 0xc0, !PT ;  /* 0x0000000112ff7812 */ /* 0x010fe8000788c0ff */
[----:B------:R-:W-:Y:S09]  /*5a80*/  P2R R113, PR, RZ, 0x10 ;  /* 0x00000010ff717803 */ /* 0x000ff20000000000 */
[----:B------:R-:W-:Y:S02]  /*5a90*/  @P4 MOV R44, R16 ;  /* 0x00000010002c4202 */ /* 0x000fe40000000f00 */
[----:B------:R-:W-:Y:S01]  /*5aa0*/  @P4 LOP3.LUT R43, R17, 0xffff, RZ, 0xc0, !PT ;  /* 0x0000ffff112b4812 */ /* 0x000fe200078ec0ff */
[----:B--23--:R-:W-:Y:S06]  /*5ab0*/  @!P0 BRA `(.L_x_106) ;  /* 0x0000000000a48947 */ /* 0x00cfec0003800000 */
[-C--:B------:R-:W-:Y:S01]  /*5ac0*/  IMAD.HI.U32 R0, R101, R39.reuse, RZ ;  /* 0x0000002765007227 */ /* 0x080fe200078e00ff */
[----:B------:R-:W-:Y:S02]  /*5ad0*/  ISETP.NE.AND P0, PT, R38, 0x1, PT ;  /* 0x000000012600780c */ /* 0x000fe40003f05270 */
[----:B------:R-:W-:Y:S01]  /*5ae0*/  ISETP.NE.AND P2, PT, R40, 0x1, PT ;  /* 0x000000012800780c */ /* 0x000fe20003f45270 */
[----:B------:R-:W-:Y:S01]  /*5af0*/  IMAD.HI.U32 R6, R102, R94, RZ ;  /* 0x0000005e66067227 */ /* 0x000fe200078e00ff */
[----:B------:R-:W-:Y:S02]  /*5b00*/  SHF.R.U32.HI R0, RZ, R100, R0 ;  /* 0x00000064ff007219 */ /* 0x000fe40000011600 */
[----:B------:R-:W-:Y:S01]  /*5b10*/  ISETP.NE.AND P3, PT, R42, 0x1, PT ;  /* 0x000000012a00780c */ /* 0x000fe20003f65270 */
[----:B------:R-:W-:Y:S01]  /*5b20*/  IMAD.HI.U32 R8, R43, R39, RZ ;  /* 0x000000272b087227 */ /* 0x000fe200078e00ff */
[-C--:B------:R-:W-:Y:S02]  /*5b30*/  SHF.R.U32.HI R6, RZ, R95.reuse, R6 ;  /* 0x0000005fff067219 */ /* 0x080fe40000011606 */
        /* <DEDUP_REMOVED lines=14> */
[C---:B------:R-:W-:Y:S03]  /*5c20*/  IMAD.HI.U32 R0, R5.reuse, R36, RZ ;  /* 0x0000002405007227 */ /* 0x040fe600078e00ff */
[C---:B------:R-:W-:Y:S02]  /*5c30*/  ISETP.GE.OR P0, PT, R2.reuse, R7, P0 ;  /* 0x000000070200720c */ /* 0x040fe40000706670 */
[----:B------:R-:W-:Y:S04]  /*5c40*/  SHF.R.U32.HI R0, RZ, R37, R0 ;  /* 0x00000025ff007219 */ /* 0x000fe80000011600 */
[C---:B------:R-:W-:Y:S05]  /*5c50*/  SEL R8, R5.reuse, R0, !P2 ;  /* 0x0000000005087207 */ /* 0x040fea0005000000 */
        /* <DEDUP_REMOVED lines=14> */
[----:B------:R-:W-:Y:S07]  /*5d40*/  IMAD R43, R5, R38, R43 ;  /* 0x00000026052b7224 */ /* 0x000fee00078e022b */
.L_x_106:
[----:B-1----:R-:W-:Y:S01]  /*5d50*/  @!P1 ISETP.NE.AND P0, PT, R10, 0x1, PT ;  /* 0x000000010a00980c */ /* 0x002fe20003f05270 */
[----:B------:R-:W-:Y:S01]  /*5d60*/  @!P1 IMAD.HI.U32 R2, R43, R11, RZ ;  /* 0x0000000b2b029227 */ /* 0x000fe200078e00ff */
[----:B------:R-:W-:Y:S01]  /*5d70*/  R2UR UR5, R3 ;  /* 0x00000000030572ca */ /* 0x000fe200000e0000 */
[----:B------:R-:W-:Y:S01]  /*5d80*/  BSSY.RECONVERGENT B6, `(.L_x_107) ;  /* 0x0000031000067945 */ /* 0x000fe20003800200 */
[----:B------:R-:W-:Y:S01]  /*5d90*/  R2UR UR4, R4 ;  /* 0x00000000040472ca */ /* 0x000fe200000e0000 */
[----:B------:R-:W-:Y:S01]  /*5da0*/  @!P1 IMAD.HI.U32 R0, R44, R12, RZ ;  /* 0x0000000c2c009227 */ /* 0x000fe200078e00ff */
[----:B------:R-:W-:Y:S02]  /*5db0*/  @!P1 SHF.R.U32.HI R2, RZ, R14, R2 ;  /* 0x0000000eff029219 */ /* 0x000fe40000011602 */
[----:B------:R-:W-:Y:S01]  /*5dc0*/  @!P1 ISETP.NE.AND P2, PT, R9, 0x1, PT ;  /* 0x000000010900980c */ /* 0x000fe20003f45270 */
[----:B------:R-:W-:Y:S01]  /*5dd0*/  VIADD R114, R114, 0x1 ;  /* 0x0000000172727836 */ /* 0x000fe20000000000 */
[----:B------:R-:W-:Y:S02]  /*5de0*/  @!P1 SEL R2, R43, R2, !P0 ;  /* 0x000000022b029207 */ /* 0x000fe40004000000 */
[----:B------:R-:W-:Y:S02]  /*5df0*/  @!P1 SHF.R.U32.HI R0, RZ, R13, R0 ;  /* 0x0000000dff009219 */ /* 0x000fe40000011600 */
[----:B------:R-:W-:Y:S01]  /*5e00*/  LOP3.LUT P0, RZ, R103, 0x1b0, RZ, 0xc0, !PT ;  /* 0x000001b067ff7812 */ /* 0x000fe2000780c0ff */
[----:B------:R-:W-:Y:S01]  /*5e10*/  USHF.L.U32 UR42, UR5, 0x6, URZ ;  /* 0x00000006052a7899 */ /* 0x000fe200080006ff */
[----:B------:R-:W-:Y:S01]  /*5e20*/  @!P1 SEL R3, R44, R0, !P2 ;  /* 0x000000002c039207 */ /* 0x000fe20005000000 */
[----:B------:R-:W-:Y:S01]  /*5e30*/  USHF.L.U32 UR41, UR4, 0x8, URZ ;  /* 0x0000000804297899 */ /* 0x000fe200080006ff */
[----:B------:R-:W-:Y:S03]  /*5e40*/  @P4 SHF.R.U32.HI R110, RZ, 0x10, R17 ;  /* 0x00000010ff6e4819 */ /* 0x000fe60000011611 */
[----:B------:R-:W-:Y:S02]  /*5e50*/  @!P1 IMAD.IADD R0, R2, 0x1, -R3 ;  /* 0x0000000102009824 */ /* 0x000fe400078e0a03 */
[----:B------:R-:W-:Y:S02]  /*5e60*/  @!P1 IMAD.IADD R2, R3, 0x1, -R2 ;  /* 0x0000000103029824 */ /* 0x000fe400078e0a02 */
[----:B------:R-:W-:Y:S02]  /*5e70*/  @!P1 IMAD R44, R0, R9, R44 ;  /* 0x00000009002c9224 */ /* 0x000fe400078e022c */
[----:B------:R-:W-:Y:S01]  /*5e80*/  @!P1 IMAD R43, R2, R10, R43 ;  /* 0x0000000a022b9224 */ /* 0x000fe200078e022b */
[----:B------:R-:W-:Y:S06]  /*5e90*/  @!P0 BRA `(.L_x_108) ;  /* 0x00000000007c8947 */ /* 0x000fec0003800000 */
[----:B------:R-:W1:Y:S01]  /*5ea0*/  LDCU.64 UR8, c[0x4][0x80] ;  /* 0x01001000ff0877ac */ /* 0x000e620008000a00 */
[----:B------:R-:W-:Y:S01]  /*5eb0*/  MOV R2, 0x0 ;  /* 0x0000000000027802 */ /* 0x000fe20000000f00 */
[----:B------:R-:W-:Y:S02]  /*5ec0*/  HFMA2 R12, -RZ, RZ, 0, 5.9604644775390625e-08 ;  /* 0x00000001ff0c7431 */ /* 0x000fe400000001ff */
[----:B------:R-:W-:Y:S01]  /*5ed0*/  IMAD.MOV.U32 R8, RZ, RZ, 0x70 ;  /* 0x00000070ff087424 */ /* 0x000fe200078e00ff */
[----:B------:R2:W3:Y:S01]  /*5ee0*/  LDC.64 R14, c[0x4][R2] ;  /* 0x01000000020e7b82 */ /* 0x0004e20000000a00 */
[----:B------:R-:W4:Y:S01]  /*5ef0*/  LDCU.64 UR6, c[0x4][0x88] ;  /* 0x01001100ff0677ac */ /* 0x000f220008000a00 */
[----:B------:R-:W-:Y:S01]  /*5f00*/  IMAD.MOV.U32 R13, RZ, RZ, RZ ;  /* 0x000000ffff0d7224 */ /* 0x000fe200078e00ff */
[----:B------:R-:W2:Y:S01]  /*5f10*/  LDCU.64 UR4, c[0x4][0x8] ;  /* 0x01000100ff0477ac */ /* 0x000ea20008000a00 */
[----:B-1----:R-:W-:Y:S01]  /*5f20*/  MOV R5, UR9 ;  /* 0x0000000900057c02 */ /* 0x002fe20008000f00 */
[----:B------:R-:W-:Y:S01]  /*5f30*/  IMAD.U32 R4, RZ, RZ, UR8 ;  /* 0x00000008ff047e24 */ /* 0x000fe2000f8e00ff */
[----:B----4-:R-:W-:Y:S01]  /*5f40*/  MOV R7, UR7 ;  /* 0x0000000700077c02 */ /* 0x010fe20008000f00 */
[----:B------:R-:W-:Y:S01]  /*5f50*/  IMAD.U32 R6, RZ, RZ, UR6 ;  /* 0x00000006ff067e24 */ /* 0x000fe2000f8e00ff */
[----:B--2---:R-:W-:Y:S01]  /*5f60*/  MOV R11, UR5 ;  /* 0x00000005000b7c02 */ /* 0x004fe20008000f00 */
[----:B------:R-:W-:Y:S02]  /*5f70*/  IMAD.U32 R10, RZ, RZ, UR4 ;  /* 0x00000004ff0a7e24 */ /* 0x000fe4000f8e00ff */
[----:B------:R-:W-:Y:S07]  /*5f80*/  LEPC R20, `(.L_x_109) ;  /* 0x000000001014794e */ /* 0x000fee0000000000 */
[----:B---3-5:R-:W-:Y:S05]  /*5f90*/  CALL.ABS.NOINC R14 ;  /* 0x000000000e007343 */ /* 0x028fea0003c00000 */
.L_x_109:
[----:B------:R-:W1:Y:S01]  /*5fa0*/  LDCU.64 UR8, c[0x4][0x80] ;  /* 0x01001000ff0877ac */ /* 0x000e620008000a00 */
[----:B------:R-:W2:Y:S01]  /*5fb0*/  LDC.64 R2, c[0x4][R2] ;  /* 0x0100000002027b82 */ /* 0x000ea20000000a00 */
[----:B------:R-:W-:Y:S02]  /*5fc0*/  HFMA2 R12, -RZ, RZ, 0, 5.9604644775390625e-08 ;  /* 0x00000001ff0c7431 */ /* 0x000fe400000001ff */
[----:B------:R-:W-:Y:S02]  /*5fd0*/  IMAD.MOV.U32 R8, RZ, RZ, 0x70 ;  /* 0x00000070ff087424 */ /* 0x000fe400078e00ff */
[----:B------:R-:W-:Y:S01]  /*5fe0*/  IMAD.MOV.U32 R13, RZ, RZ, RZ ;  /* 0x000000ffff0d7224 */ /* 0x000fe200078e00ff */
[----:B------:R-:W3:Y:S01]  /*5ff0*/  LDCU.64 UR6, c[0x4][0x88] ;  /* 0x01001100ff0677ac */ /* 0x000ee20008000a00 */
[----:B------:R-:W4:Y:S01]  /*6000*/  LDCU.64 UR4, c[0x4][0x8] ;  /* 0x01000100ff0477ac */ /* 0x000f220008000a00 */
[----:B-1----:R-:W-:Y:S02]  /*6010*/  MOV R4, UR8 ;  /* 0x0000000800047c02 */ /* 0x002fe40008000f00 */
[----:B------:R-:W-:Y:S02]  /*6020*/  MOV R5, UR9 ;  /* 0x0000000900057c02 */ /* 0x000fe40008000f00 */
[----:B---3--:R-:W-:Y:S01]  /*6030*/  MOV R7, UR7 ;  /* 0x0000000700077c02 */ /* 0x008fe20008000f00 */
[----:B------:R-:W-:Y:S01]  /*6040*/  IMAD.U32 R6, RZ, RZ, UR6 ;  /* 0x00000006ff067e24 */ /* 0x000fe2000f8e00ff */
[----:B----4-:R-:W-:Y:S01]  /*6050*/  MOV R11, UR5 ;  /* 0x00000005000b7c02 */ /* 0x010fe20008000f00 */
[----:B------:R-:W-:Y:S02]  /*6060*/  IMAD.U32 R10, RZ, RZ, UR4 ;  /* 0x00000004ff0a7e24 */ /* 0x000fe4000f8e00ff */
[----:B------:R-:W-:Y:S07]  /*6070*/  LEPC R20, `(.L_x_108) ;  /* 0x000000001014794e */ /* 0x000fee0000000000 */
[----:B--2---:R-:W-:Y:S05]  /*6080*/  CALL.ABS.NOINC R2 ;  /* 0x0000000002007343 */ /* 0x004fea0003c00000 */
.L_x_108:
[----:B------:R-:W-:Y:S05]  /*6090*/  BSYNC.RECONVERGENT B6 ;  /* 0x0000000000067941 */ /* 0x000fea0003800200 */
.L_x_107:
[----:B------:R-:W-:Y:S01]  /*60a0*/  ISETP.NE.U32.AND P1, PT, R92, RZ, PT ;  /* 0x000000ff5c00720c */ /* 0x000fe20003f25070 */
[----:B------:R-:W1:Y:S01]  /*60b0*/  LDCU UR4, c[0x0][0x8c8] ;  /* 0x00011900ff0477ac */ /* 0x000e620008000800 */
[----:B------:R-:W-:Y:S02]  /*60c0*/  ISETP.NE.U32.AND P3, PT, R88, RZ, PT ;  /* 0x000000ff5800720c */ /* 0x000fe40003f65070 */
[----:B------:R-:W-:Y:S01]  /*60d0*/  ISETP.NE.AND.EX P1, PT, R93, RZ, PT, P1 ;  /* 0x000000ff5d00720c */ /* 0x000fe20003f25310 */
[----:B------:R-:W-:Y:S01]  /*60e0*/  UISETP.NE.U32.AND UP0, UPT, UR44, URZ, UPT ;  /* 0x000000ff2c00728c */ /* 0x000fe2000bf05070 */
[----:B------:R-:W-:Y:S02]  /*60f0*/  ISETP.NE.U32.AND P4, PT, RZ, UR38, PT ;  /* 0x00000026ff007c0c */ /* 0x000fe4000bf85070 */
[----:B------:R-:W-:Y:S02]  /*6100*/  PLOP3.LUT P0, PT, PT, PT, PT, 0x8, 0x80 ;  /* 0x000000000080781c */ /* 0x000fe40003f0e170 */
[----:B------:R-:W-:Y:S02]  /*6110*/  ISETP.NE.U32.AND P2, PT, R92, RZ, PT ;  /* 0x000000ff5c00720c */ /* 0x000fe40003f45070 */
[----:B------:R-:W-:Y:S02]  /*6120*/  ISETP.NE.AND.EX P3, PT, R89, RZ, PT, P3 ;  /* 0x000000ff5900720c */ /* 0x000fe40003f65330 */
[----:B------:R-:W-:Y:S02]  /*6130*/  P2R R115, PR, RZ, 0x1 ;  /* 0x00000001ff737803 */ /* 0x000fe40000000000 */
[----:B------:R-:W-:Y:S01]  /*6140*/  ISETP.NE.AND.EX P4, PT, RZ, UR39, PT, P4 ;  /* 0x00000027ff007c0c */ /* 0x000fe2000bf85340 */
[----:B------:R-:W-:Y:S01]  /*6150*/  @!UPT UIADD3 URZ, UPT, UPT, URZ, URZ, URZ ;  /* 0x000000fffffff290 */ /* 0x000fe2000fffe0ff */
[----:B------:R-:W-:Y:S11]  /*6160*/  @!P1 BRA `(.L_x_110) ;  /* 0x00000000002c9947 */ /* 0x000ff60003800000 */
[----:B------:R-:W-:Y:S01]  /*6170*/  ISETP.NE.U32.AND P0, PT, R90, RZ, PT ;  /* 0x000000ff5a00720c */ /* 0x000fe20003f05070 */
[----:B------:R-:W-:Y:S03]  /*6180*/  IMAD.MOV.U32 R98, RZ, RZ, 0x1 ;  /* 0x00000001ff627424 */ /* 0x000fe600078e00ff */
[----:B------:R-:W-:Y:S11]  /*6190*/  ISETP.NE.AND.EX P0, PT, R91, RZ, PT, P0 ;  /* 0x000000ff5b00720c */ /* 0x000ff60003f05300 */
[----:B------:R-:W-:Y:S02]  /*61a0*/  @!UPT UIADD3 URZ, UPT, UPT, URZ, URZ, URZ ;  /* 0x000000fffffff290 */ /* 0x000fe4000fffe0ff */
[----:B------:R-:W2:Y:S01]  /*61b0*/  @P0 LDC.64 R2, c[0x0][0x888] ;  /* 0x00022200ff020b82 */ /* 0x000ea20000000a00 */
[----:B------:R-:W-:Y:S04]  /*61c0*/  @P0 IMAD R0, R92, UR52, RZ ;  /* 0x000000345c000c24 */ /* 0x000fe8000f8e02ff */
[----:B--2---:R-:W-:Y:S04]  /*61d0*/  @P0 IMAD.WIDE R2, R0, 0x4, R2 ;  /* 0x0000000400020825 */ /* 0x004fe800078e0202 */
[----:B------:R-:W-:Y:S01]  /*61e0*/  HFMA2 R0, -RZ, RZ, 0, 5.9604644775390625e-08 ;  /* 0x00000001ff007431 */ /* 0x000fe200000001ff */
[----:B-----5:R2:W5:Y:S04]  /*61f0*/  @P0 LDG.E R49, desc[UR50][R2.64] ;  /* 0x0000003202310981 */ /* 0x020568000c1e1900 */
[----:B------:R-:W-:Y:S01]  /*6200*/  @!P0 PRMT R98, R0, 0x7610, R98 ;  /* 0x0000761000628816 */ /* 0x000fe20000000062 */
[----:B--2---:R-:W3:Y:S06]  /*6210*/  @!P0 LDC R49, c[0x0][0x880] ;  /* 0x00022000ff318b82 */ /* 0x004eec0000000800 */
.L_x_110:
[----:B------:R-:W-:Y:S01]  /*6220*/  ISETP.NE.AND P5, PT, R115, RZ, PT ;  /* 0x000000ff7300720c */ /* 0x000fe20003fa5270 */
[----:B------:R-:W-:Y:S01]  /*6230*/  UISETP.NE.AND.EX UP0, UPT, UR45, URZ, UPT, UP0 ;  /* 0x000000ff2d00728c */ /* 0x000fe2000bf05300 */
[----:B------:R-:W-:Y:S01]  /*6240*/  ISETP.NE.AND.EX P0, PT, R93, RZ, PT, P2 ;  /* 0x000000ff5d00720c */ /* 0x000fe20003f05320 */
[----:B-1----:R-:W-:Y:S01]  /*6250*/  IMAD.U32 R2, RZ, RZ, UR4 ;  /* 0x00000004ff027e24 */ /* 0x002fe2000f8e00ff */
[----:B------:R-:W-:Y:S01]  /*6260*/  LOP3.LUT R107, R107, 0x1, RZ, 0x3c, !PT ;  /* 0x000000016b6b7812 */ /* 0x000fe200078e3cff */
[----:B------:R-:W-:Y:S10]  /*6270*/  @!P3 BRA `(.L_x_111) ;  /* 0x000000000020b947 */ /* 0x000ff40003800000 */
[----:B------:R-:W-:Y:S04]  /*6280*/  ISETP.NE.U32.AND P3, PT, R86, RZ, PT ;  /* 0x000000ff5600720c */ /* 0x000fe80003f65070 */
[----:B------:R-:W-:Y:S11]  /*6290*/  ISETP.NE.AND.EX P3, PT, R87, RZ, PT, P3 ;  /* 0x000000ff5700720c */ /* 0x000ff60003f65330 */
[----:B------:R-:W-:Y:S02]  /*62a0*/  @!UPT UIADD3 URZ, UPT, UPT, URZ, URZ, URZ ;  /* 0x000000fffffff290 */ /* 0x000fe4000fffe0ff */
[----:B------:R-:W1:Y:S01]  /*62b0*/  @P3 LDC.64 R4, c[0x0][0x8a8] ;  /* 0x00022a00ff043b82 */ /* 0x000e620000000a00 */
[----:B------:R-:W-:Y:S04]  /*62c0*/  @P3 IMAD R0, R88, UR52, RZ ;  /* 0x0000003458003c24 */ /* 0x000fe8000f8e02ff */
[----:B-1----:R-:W-:Y:S05]  /*62d0*/  @P3 IMAD.WIDE R4, R0, 0x4, R4 ;  /* 0x0000000400043825 */ /* 0x002fea00078e0204 */
[----:B-----5:R1:W5:Y:S02]  /*62e0*/  @P3 LDG.E R47, desc[UR50][R4.64] ;  /* 0x00000032042f3981 */ /* 0x020364000c1e1900 */
[----:B-1----:R-:W2:Y:S02]  /*62f0*/  @!P3 LDC R47, c[0x0][0x8a0] ;  /* 0x00022800ff2fbb82 */ /* 0x002ea40000000800 */
.L_x_111:
[----:B------:R-:W-:Y:S05]  /*6300*/  @P4 BRA P0, `(.L_x_112) ;  /* 0x0000000000344947 */ /* 0x000fea0000000000 */
[----:B------:R-:W-:Y:S02]  /*6310*/  ISETP.NE.AND.EX P2, PT, R93, RZ, PT, P2 ;  /* 0x000000ff5d00720c */ /* 0x000fe40003f45320 */
[----:B------:R-:W-:Y:S11]  /*6320*/  PLOP3.LUT P0, PT, PT, PT, PT, 0x80, 0x8 ;  /* 0x000000000008781c */ /* 0x000ff60003f0f070 */
[----:B------:R-:W-:Y:S02]  /*6330*/  @P2 LOP3.LUT P3, RZ, R98, 0xff, RZ, 0xc0, !PT ;  /* 0x000000ff62ff2812 */ /* 0x000fe4000786c0ff */
[----:B------:R-:W-:Y:S02]  /*6340*/  @P2 ISETP.NE.U32.AND P4, PT, RZ, UR38, PT ;  /* 0x00000026ff002c0c */ /* 0x000fe4000bf85070 */
[----:B------:R-:W-:Y:S02]  /*6350*/  @P2 PLOP3.LUT P0, PT, P3, PT, PT, 0x80, 0x8 ;  /* 0x000000000008281c */ /* 0x000fe40001f0f070 */
[C---:B---3-5:R-:W-:Y:S02]  /*6360*/  @P2 FSETP.NEU.AND P3, PT, R49.reuse, RZ, PT ;  /* 0x000000ff3100220b */ /* 0x068fe40003f6d000 */
[----:B------:R-:W-:Y:S02]  /*6370*/  @P2 ISETP.NE.AND.EX P4, PT, RZ, UR39, PT, P4 ;  /* 0x00000027ff002c0c */ /* 0x000fe4000bf85340 */
[----:B------:R-:W-:Y:S02]  /*6380*/  @P2 SEL R0, RZ, 0xffffffff, P3 ;  /* 0xffffffffff002807 */ /* 0x000fe40001800000 */
[----:B------:R-:W-:Y:S05]  /*6390*/  @!P2 FSETP.EQ.AND P5, PT, R49, RZ, PT ;  /* 0x000000ff3100a20b */ /* 0x000fea0003fa2000 */
[----:B------:R-:W-:Y:S04]  /*63a0*/  @!P0 SEL R0, RZ, 0xffffffff, P4 ;  /* 0xffffffffff008807 */ /* 0x000fe80002000000 */
[----:B------:R-:W-:Y:S04]  /*63b0*/  @P2 LOP3.LUT R0, R0, 0x1, RZ, 0xc0, !PT ;  /* 0x0000000100002812 */ /* 0x000fe800078ec0ff */
[----:B------:R-:W-:Y:S04]  /*63c0*/  @P2 ISETP.EQ.U32.AND P5, PT, R0, 0x1, PT ;  /* 0x000000010000280c */ /* 0x000fe80003fa2070 */
[----:B------:R-:W-:Y:S09]  /*63d0*/  P2R R115, PR, RZ, 0x20 ;  /* 0x00000020ff737803 */ /* 0x000ff20000000000 */
.L_x_112:
[----:B------:R-:W-:Y:S05]  /*63e0*/  BRA.U !UP0, `(.L_x_113) ;  /* 0x0000000108507547 */ /* 0x000fea000b800000 */
[----:B------:R-:W-:Y:S02]  /*63f0*/  VIADD R0, R46, UR41 ;  /* 0x000000292e007c36 */ /* 0x000fe40008000000 */
[C---:B------:R-:W-:Y:S03]  /*6400*/  VIADD R2, R45.reuse, UR42 ;  /* 0x0000002a2d027c36 */ /* 0x040fe60008000000 */
[----:B------:R-:W-:Y:S02]  /*6410*/  ISETP.GE.AND P0, PT, R0, UR37, PT ;  /* 0x0000002500007c0c */ /* 0x000fe4000bf06270 */
[----:B------:R-:W-:Y:S02]  /*6420*/  MOV R0, UR42 ;  /* 0x0000002a00007c02 */ /* 0x000fe40008000f00 */
[----:B------:R-:W-:Y:S11]  /*6430*/  ISETP.GE.OR P0, PT, R2, UR36, P0 ;  /* 0x0000002402007c0c */ /* 0x000ff60008706670 */
[----:B------:R-:W-:Y:S02]  /*6440*/  @!UPT UIADD3 URZ, UPT, UPT, URZ, URZ, URZ ;  /* 0x000000fffffff290 */ /* 0x000fe4000fffe0ff */
[----:B------:R-:W1:Y:S01]  /*6450*/  @!P0 LDC.64 R4, c[0x0][0x8d0] ;  /* 0x00023400ff048b82 */ /* 0x000e620000000a00 */
[----:B------:R-:W-:Y:S01]  /*6460*/  VOTEU.ALL UP0, P0 ;  /* 0x0000000000ff7886 */ /* 0x000fe20000000000 */
[----:B------:R-:W-:Y:S04]  /*6470*/  @!P0 IADD3 R2, P2, PT, R45, UR42, RZ ;  /* 0x0000002a2d028c10 */ /* 0x000fe8000ff5e0ff */
[----:B------:R-:W-:Y:S01]  /*6480*/  @!UP0 USHF.R.S32.HI UR4, URZ, 0x1f, UR52 ;  /* 0x0000001fff048899 */ /* 0x000fe20008011434 */
[----:B------:R-:W-:Y:S05]  /*6490*/  @!P0 LEA.HI.X.SX32 R3, R0, RZ, 0x1, P2 ;  /* 0x000000ff00038211 */ /* 0x000fea00010f0eff */
[C---:B-1----:R-:W-:Y:S02]  /*64a0*/  @!P0 IMAD R0, R4.reuse, UR4, RZ ;  /* 0x0000000404008c24 */ /* 0x042fe4000f8e02ff */
[----:B------:R-:W-:Y:S04]  /*64b0*/  @!P0 IMAD.WIDE.U32 R2, R4, UR52, R2 ;  /* 0x0000003404028c25 */ /* 0x000fe8000f8e0002 */
[----:B------:R-:W-:Y:S01]  /*64c0*/  @!P0 IMAD R0, R5, UR52, R0 ;  /* 0x0000003405008c24 */ /* 0x000fe2000f8e0200 */
[C---:B------:R-:W-:Y:S03]  /*64d0*/  @!P0 LEA R4, P2, R2.reuse, UR44, 0x1 ;  /* 0x0000002c02048c11 */ /* 0x040fe6000f8408ff */
[----:B------:R-:W-:Y:S05]  /*64e0*/  @!P0 IMAD.IADD R0, R3, 0x1, R0 ;  /* 0x0000000103008824 */ /* 0x000fea00078e0200 */
[----:B------:R-:W-:Y:S01]  /*64f0*/  @!P0 LEA.HI.X R5, R2, UR45, R0, 0x1, P2 ;  /* 0x0000002d02058c11 */ /* 0x000fe200090f0c00 */
[----:B------:R-:W-:Y:S04]  /*6500*/  HFMA2 R2, -RZ, RZ, 0, 0 ;  /* 0x00000000ff027431 */ /* 0x000fe800000001ff */
[----:B------:R-:W4:Y:S02]  /*6510*/  @!P0 LDG.E.U16 R4, desc[UR50][R4.64] ;  /* 0x0000003204048981 */ /* 0x000f24000c1e1500 */
[----:B----4-:R-:W-:Y:S07]  /*6520*/  @!P0 IMAD.U32 R2, R4, 0x10000, RZ ;  /* 0x0001000004028824 */ /* 0x010fee00078e00ff */
.L_x_113:
[----:B------:R-:W-:Y:S01]  /*6530*/  @!P5 SHF.L.U32 R0, R107, 0x1f, RZ ;  /* 0x0000001f6b00d819 */ /* 0x000fe200000006ff */
[----:B------:R-:W-:Y:S01]  /*6540*/  BSSY B1, `(.L_x_114) ;  /* 0x0000032000017945 */ /* 0x000fe20003800000 */
[C---:B------:R-:W-:Y:S01]  /*6550*/  LEA R118, R85.reuse, UR47, 0x3 ;  /* 0x0000002f55767c11 */ /* 0x040fe2000f8e18ff */
[----:B------:R-:W-:Y:S01]  /*6560*/  IMAD.MOV.U32 R61, RZ, RZ, 0x1 ;  /* 0x00000001ff3d7424 */ /* 0x000fe200078e00ff */
[----:B------:R1:W4:Y:S01]  /*6570*/  @!P5 SYNCS.PHASECHK.TRANS64.TRYWAIT P2, [UR47+0x80], R0 ;  /* 0x00008000ff00d5a7 */ /* 0x000322000804112f */
[----:B------:R-:W-:Y:S01]  /*6580*/  ISETP.NE.U32.AND P4, PT, RZ, UR38, PT ;  /* 0x00000026ff007c0c */ /* 0x000fe2000bf85070 */
[----:B------:R-:W-:Y:S01]  /*6590*/  IMAD R51, R85, 0x80, R84 ;  /* 0x0000008055337824 */ /* 0x000fe200078e0254 */
[----:B---3-5:R-:W-:Y:S01]  /*65a0*/  FSETP.NEU.AND P3, PT, R49, RZ, PT ;  /* 0x000000ff3100720b */ /* 0x028fe20003f6d000 */
[----:B------:R-:W-:Y:S01]  /*65b0*/  IMAD R117, R109, -0x10, R112 ;  /* 0xfffffff06d757824 */ /* 0x000fe200078e0270 */
[----:B------:R-:W-:Y:S01]  /*65c0*/  ISETP.NE.AND.EX P4, PT, RZ, UR39, PT, P4 ;  /* 0x00000027ff007c0c */ /* 0x000fe2000bf85340 */
[----:B------:R-:W-:Y:S01]  /*65d0*/  IMAD.MOV.U32 R60, RZ, RZ, RZ ;  /* 0x000000ffff3c7224 */ /* 0x000fe200078e00ff */
[----:B------:R-:W-:Y:S02]  /*65e0*/  SEL R3, RZ, 0xffffffff, P3 ;  /* 0xffffffffff037807 */ /* 0x000fe40001800000 */
[----:B------:R-:W-:Y:S02]  /*65f0*/  CS2R R82, SRZ ;  /* 0x0000000000527805 */ /* 0x000fe4000001ff00 */
[----:B------:R-:W-:Y:S02]  /*6600*/  SEL R4, RZ, 0xffffffff, P4 ;  /* 0xffffffffff047807 */ /* 0x000fe40002000000 */
[----:B------:R-:W-:Y:S02]  /*6610*/  CS2R R80, SRZ ;  /* 0x0000000000507805 */ /* 0x000fe4000001ff00 */
[----:B------:R-:W-:Y:S02]  /*6620*/  LOP3.LUT P4, R116, R98, 0xff, RZ, 0xc0, !PT ;  /* 0x000000ff62747812 */ /* 0x000fe4000788c0ff */
[----:B------:R-:W-:Y:S02]  /*6630*/  CS2R R74, SRZ ;  /* 0x00000000004a7805 */ /* 0x000fe4000001ff00 */
[----:B------:R-:W-:Y:S02]  /*6640*/  CS2R R72, SRZ ;  /* 0x0000000000487805 */ /* 0x000fe4000001ff00 */
[----:B------:R-:W-:Y:S02]  /*6650*/  CS2R R66, SRZ ;  /* 0x0000000000427805 */ /* 0x000fe4000001ff00 */
[----:B------:R-:W-:Y:S02]  /*6660*/  @P1 SEL R3, R4, R3, !P4 ;  /* 0x0000000304031207 */ /* 0x000fe40006000000 */
[----:B------:R-:W-:Y:S02]  /*6670*/  CS2R R64, SRZ ;  /* 0x0000000000407805 */ /* 0x000fe4000001ff00 */
[----:B------:R-:W-:Y:S02]  /*6680*/  CS2R R58, SRZ ;  /* 0x00000000003a7805 */ /* 0x000fe4000001ff00 */
[----:B------:R-:W-:Y:S02]  /*6690*/  CS2R R56, SRZ ;  /* 0x0000000000387805 */ /* 0x000fe4000001ff00 */
[----:B------:R-:W-:Y:S02]  /*66a0*/  LOP3.LUT R3, R3, 0x1, RZ, 0xc0, !PT ;  /* 0x0000000103037812 */ /* 0x000fe400078ec0ff */
[----:B-1----:R-:W-:Y:S02]  /*66b0*/  SHF.L.U32 R0, R106, 0x1f, RZ ;  /* 0x0000001f6a007819 */ /* 0x002fe400000006ff */
[----:B------:R-:W-:Y:S02]  /*66c0*/  ISETP.NE.U32.AND P1, PT, R3, 0x1, PT ;  /* 0x000000010300780c */ /* 0x000fe40003f25070 */
[----:B------:R1:W3:Y:S02]  /*66d0*/  SYNCS.PHASECHK.TRANS64.TRYWAIT P0, [R118+URZ+0xf0], R0 ;  /* 0x0000f000760075a7 */ /* 0x0002e400080011ff */
[----:B------:R-:W-:Y:S02]  /*66e0*/  P2R R62, PR, RZ, 0x2 ;  /* 0x00000002ff3e7803 */ /* 0x000fe40000000000 */
[----:B----4-:R-:W-:Y:S01]  /*66f0*/  @!P5 SEL R61, RZ, 0x1, !P2 ;  /* 0x00000001ff3dd807 */ /* 0x010fe20005000000 */
[----:B-1----:R-:W-:Y:S06]  /*6700*/  @P5 BRA `(.L_x_115) ;  /* 0x0000000000545947 */ /* 0x002fec0003800000 */
[----:B------:R-:W-:Y:S01]  /*6710*/  IMAD.MOV.U32 R83, RZ, RZ, RZ ;  /* 0x000000ffff537224 */ /* 0x000fe200078e00ff */
[----:B------:R-:W-:Y:S01]  /*6720*/  ISETP.NE.AND P1, PT, R61, RZ, PT ;  /* 0x000000ff3d00720c */ /* 0x000fe20003f25270 */
[----:B------:R-:W-:Y:S01]  /*6730*/  BSSY B0, `(.L_x_116) ;  /* 0x000000c000007945 */ /* 0x000fe20003800000 */
[----:B------:R-:W-:Y:S02]  /*6740*/  CS2R R58, SRZ ;  /* 0x00000000003a7805 */ /* 0x000fe4000001ff00 */
[----:B------:R-:W-:Y:S02]  /*6750*/  CS2R R56, SRZ ;  /* 0x0000000000387805 */ /* 0x000fe4000001ff00 */
[----:B------:R-:W-:Y:S02]  /*6760*/  CS2R R66, SRZ ;  /* 0x0000000000427805 */ /* 0x000fe4000001ff00 */
[----:B------:R-:W-:Y:S02]  /*6770*/  CS2R R64, SRZ ;  /* 0x0000000000407805 */ /* 0x000fe4000001ff00 */
[----:B------:R-:W-:Y:S02]  /*6780*/  CS2R R74, SRZ ;  /* 0x00000000004a7805 */ /* 0x000fe4000001ff00 */
[----:B------:R-:W-:Y:S02]  /*6790*/  CS2R R72, SRZ ;  /* 0x0000000000487805 */ /* 0x000fe4000001ff00 */
[----:B------:R-:W-:Y:S01]  /*67a0*/  CS2R R80, SRZ ;  /* 0x0000000000507805 */ /* 0x000fe2000001ff00 */
[----:B------:R-:W-:Y:S06]  /*67b0*/  @P1 BRA `(.L_x_117) ;  /* 0x00000000000c1947 */ /* 0x000fec0003800000 */
[----:B------:R-:W-:Y:S04]  /*67c0*/  SHF.L.U32 R4, R107, 0x1f, RZ ;  /* 0x0000001f6b047819 */ /* 0x000fe800000006ff */
[----:B------:R-:W1:Y:S02]  /*67d0*/  SYNCS.PHASECHK.TRANS64.TRYWAIT P1, [UR47+0x80], R4 ;  /* 0x00008004ff0075a7 */ /* 0x000e64000802112f */
[----:B-1----:R-:W-:Y:S05]  /*67e0*/  @!P1 BRA `(.L_x_118) ;  /* 0x0000004000609947 */ /* 0x002fea0003800000 */
.L_x_117:
[----:B------:R-:W-:Y:S05]  /*67f0*/  BSYNC B0 ;  /* 0x0000000000007941 */ /* 0x000fea0003800000 */
.L_x_116:
[----:B------:R-:W-:Y:S02]  /*6800*/  ISETP.NE.AND P1, PT, R62, RZ, PT ;  /* 0x000000ff3e00720c */ /* 0x000fe40003f25270 */
[----:B------:R-:W-:Y:S11]  /*6810*/  MOV R60, 0x1 ;  /* 0x00000001003c7802 */ /* 0x000ff60000000f00 */
[----:B------:R4:W1:Y:S04]  /*6820*/  @P1 LDS.128 R56, [R108] ;  /* 0x000000006c381984 */ /* 0x0008680000000c00 */
[----:B------:R4:W1:Y:S04]  /*6830*/  @P1 LDS.128 R64, [R112+0x10] ;  /* 0x0000100070401984 */ /* 0x0008680000000c00 */
[----:B------:R4:W1:Y:S04]  /*6840*/  @P1 LDS.128 R72, [R111+0x20] ;  /* 0x000020006f481984 */ /* 0x0008680000000c00 */
[----:B------:R4:W1:Y:S02]  /*6850*/  @P1 LDS.128 R80, [R117+0x30] ;  /* 0x0000300075501984 */ /* 0x0008640000000c00 */
.L_x_115:
[----:B------:R-:W-:Y:S05]  /*6860*/  BSYNC B1 ;  /* 0x0000000000017941 */ /* 0x000fea0003800000 */
.L_x_114:
[----:B-1----:R-:W-:Y:S04]  /*6870*/  SHF.R.U32.HI R3, RZ, 0x15, R51 ;  /* 0x00000015ff037819 */ /* 0x002fe80000011633 */
[----:B------:R-:W-:Y:S01]  /*6880*/  LOP3.LUT P1, RZ, R3, 0x3, R99, 0x48, !PT ;  /* 0x0000000303ff7812 */ /* 0x000fe20007824863 */
[----:B------:R-:W-:Y:S01]  /*6890*/  @!UPT UIADD3 URZ, UPT, UPT, URZ, URZ, URZ ;  /* 0x000000fffffff290 */ /* 0x000fe2000fffe0ff */
[----:B---3--:R-:W-:Y:S11]  /*68a0*/  @P0 BRA `(.L_x_119) ;  /* 0x0000000000080947 */ /* 0x008ff60003800000 */
[----:B------:R-:W1:Y:S02]  /*68b0*/  SYNCS.PHASECHK.TRANS64.TRYWAIT P0, [R118+URZ+0xf0], R0 ;  /* 0x0000f000760075a7 */ /* 0x000e6400080011ff */
[----:B-1----:R-:W-:Y:S05]  /*68c0*/  @!P0 BRA `(.L_x_120) ;  /* 0x0000004000408947 */ /* 0x002fea0003800000 */
.L_x_119:
[----:B------:R-:W-:Y:S05]  /*68d0*/  @!P1 BRA `(.L_x_121) ;  /* 0x0000000000409947 */ /* 0x000fea0003800000 */
[----:B------:R-:W3:Y:S01]  /*68e0*/  LDCU.64 UR8, c[0x4][0x70] ;  /* 0x01000e00ff0877ac */ /* 0x000ee20008000a00 */
[----:B------:R-:W-:Y:S01]  /*68f0*/  MOV R15, 0x0 ;  /* 0x00000000000f7802 */ /* 0x000fe20000000f00 */
[----:B------:R-:W-:Y:S02]  /*6900*/  HFMA2 R12, -RZ, RZ, 0, 5.9604644775390625e-08 ;  /* 0x00000001ff0c7431 */ /* 0x000fe400000001ff */
[----:B------:R-:W-:Y:S02]  /*6910*/  IMAD.MOV.U32 R8, RZ, RZ, 0x192 ;  /* 0x00000192ff087424 */ /* 0x000fe400078e00ff */
[----:B------:R-:W-:Y:S01]  /*6920*/  IMAD.MOV.U32 R13, RZ, RZ, RZ ;  /* 0x000000ffff0d7224 */ /* 0x000fe200078e00ff */
[----:B------:R-:W5:Y:S01]  /*6930*/  LDCU.64 UR6, c[0x4][0x78] ;  /* 0x01000f00ff0677ac */ /* 0x000f620008000a00 */
[----:B------:R-:W1:Y:S01]  /*6940*/  LDC.64 R14, c[0x4][R15] ;  /* 0x010000000f0e7b82 */ /* 0x000e620000000a00 */
[----:B------:R-:W2:Y:S01]  /*6950*/  LDCU.64 UR4, c[0x4][0x10] ;  /* 0x01000200ff0477ac */ /* 0x000ea20008000a00 */
[----:B---3--:R-:W-:Y:S01]  /*6960*/  MOV R5, UR9 ;  /* 0x0000000900057c02 */ /* 0x008fe20008000f00 */
[----:B------:R-:W-:Y:S01]  /*6970*/  IMAD.U32 R4, RZ, RZ, UR8 ;  /* 0x00000008ff047e24 */ /* 0x000fe2000f8e00ff */
[----:B-----5:R-:W-:Y:S01]  /*6980*/  MOV R7, UR7 ;  /* 0x0000000700077c02 */ /* 0x020fe20008000f00 */
[----:B------:R-:W-:Y:S01]  /*6990*/  IMAD.U32 R6, RZ, RZ, UR6 ;  /* 0x00000006ff067e24 */ /* 0x000fe2000f8e00ff */
[----:B--2---:R-:W-:Y:S01]  /*69a0*/  MOV R11, UR5 ;  /* 0x00000005000b7c02 */ /* 0x004fe20008000f00 */
[----:B------:R-:W-:Y:S02]  /*69b0*/  IMAD.U32 R10, RZ, RZ, UR4 ;  /* 0x00000004ff0a7e24 */ /* 0x000fe4000f8e00ff */
[----:B------:R-:W-:Y:S07]  /*69c0*/  LEPC R20, `(.L_x_121) ;  /* 0x000000001014794e */ /* 0x000fee0000000000 */
[----:B-1--4-:R-:W-:Y:S05]  /*69d0*/  CALL.ABS.NOINC R14 ;  /* 0x000000000e007343 */ /* 0x012fea0003c00000 */
.L_x_121:
[C---:B------:R-:W-:Y:S01]  /*69e0*/  SHF.L.U32 R48, R56.reuse, 0x10, RZ ;  /* 0x0000001038307819 */ /* 0x040fe200000006ff */
[----:B------:R-:W-:Y:S05]  /*69f0*/  WARPSYNC.ALL ;  /* 0x0000000000007948 */ /* 0x000fea0003800000 */
[----:B------:R-:W-:Y:S01]  /*6a00*/  R2UR UR4, R51 ;  /* 0x00000000330472ca */ /* 0x000fe200000e0000 */
[----:B------:R-:W-:Y:S01]  /*6a10*/  BSSY.RECONVERGENT B0, `(.L_x_122) ;  /* 0x000008c000007945 */ /* 0x000fe20003800200 */
[----:B------:R-:W-:Y:S02]  /*6a20*/  LOP3.LUT R50, R56, 0xffff0000, RZ, 0xc0, !PT ;  /* 0xffff000038327812 */ /* 0x000fe400078ec0ff */
[----:B------:R-:W-:Y:S09]  /*6a30*/  ISETP.NE.AND P0, PT, R104, RZ, PT ;  /* 0x000000ff6800720c */ /* 0x000ff20003f05270 */
[----:B------:R-:W1:Y:S02]  /*6a40*/  LDTM.x32 R4, tmem[UR4] ;  /* 0x00000004000479ee */ /* 0x000e6400082c0000 */
[C-C-:B-12---:R-:W-:Y:S01]  /*6a50*/  FFMA R0, R47.reuse, R4, R2.reuse ;  /* 0x000000042f007223 */ /* 0x146fe20000000002 */
[C-C-:B------:R-:W-:Y:S01]  /*6a60*/  FFMA R3, R47.reuse, R5, R2.reuse ;  /* 0x000000052f037223 */ /* 0x140fe20000000002 */
        /* <DEDUP_REMOVED lines=26> */
[--C-:B------:R-:W-:Y:S01]  /*6c10*/  FFMA R28, R47, R32, R2.reuse ;  /* 0x000000202f1c7223 */ /* 0x100fe20000000002 */
[----:B------:R-:W-:Y:S01]  /*6c20*/  SHF.L.U32 R32, R57, 0x10, RZ ;  /* 0x0000001039207819 */ /* 0x000fe200000006ff */
[--C-:B------:R-:W-:Y:S01]  /*6c30*/  FFMA R29, R47, R33, R2.reuse ;  /* 0x000000212f1d7223 */ /* 0x100fe20000000002 */
[----:B------:R-:W-:Y:S01]  /*6c40*/  LOP3.LUT R33, R57, 0xffff0000, RZ, 0xc0, !PT ;  /* 0xffff000039217812 */ /* 0x000fe200078ec0ff */
[C-C-:B------:R-:W-:Y:S01]  /*6c50*/  FFMA R34, R47.reuse, R34, R2.reuse ;  /* 0x000000222f227223 */ /* 0x140fe20000000002 */
[----:B------:R-:W-:Y:S01]  /*6c60*/  FFMA R35, R47, R35, R2 ;  /* 0x000000232f237223 */ /* 0x000fe20000000002 */
[C---:B------:R-:W-:Y:S01]  /*6c70*/  FFMA R0, R49.reuse, R48, R0 ;  /* 0x0000003031007223 */ /* 0x040fe20000000000 */
[C---:B------:R-:W-:Y:S01]  /*6c80*/  SHF.L.U32 R48, R58.reuse, 0x10, RZ ;  /* 0x000000103a307819 */ /* 0x040fe200000006ff */
[C---:B------:R-:W-:Y:S01]  /*6c90*/  FFMA R3, R49.reuse, R50, R3 ;  /* 0x0000003231037223 */ /* 0x040fe20000000003 */
[C---:B------:R-:W-:Y:S01]  /*6ca0*/  FFMA R6, R49.reuse, R32, R6 ;  /* 0x0000002031067223 */ /* 0x040fe20000000006 */
[----:B------:R-:W-:Y:S01]  /*6cb0*/  LOP3.LUT R32, R58, 0xffff0000, RZ, 0xc0, !PT ;  /* 0xffff00003a207812 */ /* 0x000fe200078ec0ff */
[C---:B------:R-:W-:Y:S01]  /*6cc0*/  FFMA R7, R49.reuse, R33, R7 ;  /* 0x0000002131077223 */ /* 0x040fe20000000007 */
[----:B------:R-:W-:Y:S01]  /*6cd0*/  FFMA R4, R49, R48, R4 ;  /* 0x0000003031047223 */ /* 0x000fe20000000004 */
[----:B------:R-:W-:Y:S02]  /*6ce0*/  F2FP.RELU.BF16.F32.PACK_AB R52, R3, R0 ;  /* 0x000000000334723e */ /* 0x000fe400000018ff */
[----:B------:R-:W-:Y:S01]  /*6cf0*/  SHF.L.U32 R0, R59, 0x10, RZ ;  /* 0x000000103b007819 */ /* 0x000fe200000006ff */
[----:B------:R-:W-:Y:S01]  /*6d00*/  FFMA R5, R49, R32, R5 ;  /* 0x0000002031057223 */ /* 0x000fe20000000005 */
[----:B------:R-:W-:Y:S02]  /*6d10*/  LOP3.LUT R3, R59, 0xffff0000, RZ, 0xc0, !PT ;  /* 0xffff00003b037812 */ /* 0x000fe400078ec0ff */
[----:B------:R-:W-:Y:S01]  /*6d20*/  F2FP.RELU.BF16.F32.PACK_AB R53, R7, R6 ;  /* 0x000000060735723e */ /* 0x000fe200000018ff */
[C---:B------:R-:W-:Y:S01]  /*6d30*/  FFMA R10, R49.reuse, R0, R10 ;  /* 0x00000000310a7223 */ /* 0x040fe2000000000a */
[C---:B------:R-:W-:Y:S01]  /*6d40*/  SHF.L.U32 R0, R64.reuse, 0x10, RZ ;  /* 0x0000001040007819 */ /* 0x040fe200000006ff */
[----:B------:R-:W-:Y:S01]  /*6d50*/  FFMA R11, R49, R3, R11 ;  /* 0x00000003310b7223 */ /* 0x000fe2000000000b */
[----:B------:R-:W-:Y:S02]  /*6d60*/  F2FP.RELU.BF16.F32.PACK_AB R54, R5, R4 ;  /* 0x000000040536723e */ /* 0x000fe400000018ff */
[----:B------:R-:W-:Y:S01]  /*6d70*/  LOP3.LUT R3, R64, 0xffff0000, RZ, 0xc0, !PT ;  /* 0xffff000040037812 */ /* 0x000fe200078ec0ff */
[----:B------:R-:W-:Y:S01]  /*6d80*/  FFMA R8, R49, R0, R8 ;  /* 0x0000000031087223 */ /* 0x000fe20000000008 */
[C---:B------:R-:W-:Y:S02]  /*6d90*/  SHF.L.U32 R4, R65.reuse, 0x10, RZ ;  /* 0x0000001041047819 */ /* 0x040fe400000006ff */
[----:B------:R-:W-:Y:S01]  /*6da0*/  LOP3.LUT R0, R65, 0xffff0000, RZ, 0xc0, !PT ;  /* 0xffff000041007812 */ /* 0x000fe200078ec0ff */
[C---:B------:R-:W-:Y:S01]  /*6db0*/  FFMA R9, R49.reuse, R3, R9 ;  /* 0x0000000331097223 */ /* 0x040fe20000000009 */
[C---:B------:R-:W-:Y:S01]  /*6dc0*/  SHF.L.U32 R3, R66.reuse, 0x10, RZ ;  /* 0x0000001042037819 */ /* 0x040fe200000006ff */
[----:B------:R-:W-:Y:S01]  /*6dd0*/  FFMA R14, R49, R4, R14 ;  /* 0x00000004310e7223 */ /* 0x000fe2000000000e */
[----:B------:R-:W-:Y:S01]  /*6de0*/  SHF.L.U32 R4, R67, 0x10, RZ ;  /* 0x0000001043047819 */ /* 0x000fe200000006ff */
[C---:B------:R-:W-:Y:S01]  /*6df0*/  FFMA R15, R49.reuse, R0, R15 ;  /* 0x00000000310f7223 */ /* 0x040fe2000000000f */
[----:B------:R-:W-:Y:S01]  /*6e00*/  LOP3.LUT R0, R66, 0xffff0000, RZ, 0xc0, !PT ;  /* 0xffff000042007812 */ /* 0x000fe200078ec0ff */
[----:B------:R-:W-:Y:S01]  /*6e10*/  FFMA R12, R49, R3, R12 ;  /* 0x00000003310c7223 */ /* 0x000fe2000000000c */
[C---:B------:R-:W-:Y:S02]  /*6e20*/  SHF.L.U32 R3, R72.reuse, 0x10, RZ ;  /* 0x0000001048037819 */ /* 0x040fe400000006ff */
[----:B------:R-:W-:Y:S01]  /*6e30*/  F2FP.RELU.BF16.F32.PACK_AB R55, R11, R10 ;  /* 0x0000000a0b37723e */ /* 0x000fe200000018ff */
[----:B------:R-:W-:Y:S01]  /*6e40*/  FFMA R13, R49, R0, R13 ;  /* 0x00000000310d7223 */ /* 0x000fe2000000000d */
[----:B------:R-:W-:Y:S01]  /*6e50*/  LOP3.LUT R0, R67, 0xffff0000, RZ, 0xc0, !PT ;  /* 0xffff000043007812 */ /* 0x000fe200078ec0ff */
[----:B------:R-:W-:Y:S01]  /*6e60*/  FFMA R18, R49, R4, R18 ;  /* 0x0000000431127223 */ /* 0x000fe20000000012 */
[----:B------:R-:W-:Y:S01]  /*6e70*/  LOP3.LUT R4, R72, 0xffff0000, RZ, 0xc0, !PT ;  /* 0xffff000048047812 */ /* 0x000fe200078ec0ff */
[----:B------:R1:W-:Y:S01]  /*6e80*/  STS.128 [R108], R52 ;  /* 0x000000346c007388 */ /* 0x0003e20000000c00 */
[----:B------:R-:W-:Y:S01]  /*6e90*/  F2FP.RELU.BF16.F32.PACK_AB R8, R9, R8 ;  /* 0x000000080908723e */ /* 0x000fe200000018ff */
[----:B------:R-:W-:Y:S01]  /*6ea0*/  FFMA R19, R49, R0, R19 ;  /* 0x0000000031137223 */ /* 0x000fe20000000013 */
[----:B------:R-:W-:Y:S01]  /*6eb0*/  SHF.L.U32 R0, R73, 0x10, RZ ;  /* 0x0000001049007819 */ /* 0x000fe200000006ff */
[----:B------:R-:W-:Y:S01]  /*6ec0*/  FFMA R16, R49, R3, R16 ;  /* 0x0000000331107223 */ /* 0x000fe20000000010 */
[----:B------:R-:W-:Y:S01]  /*6ed0*/  LOP3.LUT R3, R73, 0xffff0000, RZ, 0xc0, !PT ;  /* 0xffff000049037812 */ /* 0x000fe200078ec0ff */
[----:B------:R-:W-:Y:S01]  /*6ee0*/  FFMA R17, R49, R4, R17 ;  /* 0x0000000431117223 */ /* 0x000fe20000000011 */
[----:B------:R-:W-:Y:S01]  /*6ef0*/  SHF.L.U32 R4, R75, 0x10, RZ ;  /* 0x000000104b047819 */ /* 0x000fe200000006ff */
[C---:B------:R-:W-:Y:S01]  /*6f00*/  FFMA R22, R49.reuse, R0, R22 ;  /* 0x0000000031167223 */ /* 0x040fe20000000016 */
[C---:B------:R-:W-:Y:S01]  /*6f10*/  SHF.L.U32 R0, R74.reuse, 0x10, RZ ;  /* 0x000000104a007819 */ /* 0x040fe200000006ff */
[----:B------:R-:W-:Y:S01]  /*6f20*/  FFMA R23, R49, R3, R23 ;  /* 0x0000000331177223 */ /* 0x000fe20000000017 */
[----:B------:R-:W-:Y:S02]  /*6f30*/  LOP3.LUT R3, R74, 0xffff0000, RZ, 0xc0, !PT ;  /* 0xffff00004a037812 */ /* 0x000fe400078ec0ff */
[----:B------:R-:W-:Y:S01]  /*6f40*/  F2FP.RELU.BF16.F32.PACK_AB R9, R15, R14 ;  /* 0x0000000e0f09723e */ /* 0x000fe200000018ff */
[----:B------:R-:W-:Y:S01]  /*6f50*/  FFMA R20, R49, R0, R20 ;  /* 0x0000000031147223 */ /* 0x000fe20000000014 */
[----:B------:R-:W-:Y:S01]  /*6f60*/  LOP3.LUT R0, R75, 0xffff0000, RZ, 0xc0, !PT ;  /* 0xffff00004b007812 */ /* 0x000fe200078ec0ff */
[C---:B------:R-:W-:Y:S01]  /*6f70*/  FFMA R21, R49.reuse, R3, R21 ;  /* 0x0000000331157223 */ /* 0x040fe20000000015 */
[C---:B------:R-:W-:Y:S01]  /*6f80*/  FFMA R26, R49.reuse, R4, R26 ;  /* 0x00000004311a7223 */ /* 0x040fe2000000001a */
[C---:B------:R-:W-:Y:S02]  /*6f90*/  SHF.L.U32 R3, R80.reuse, 0x10, RZ ;  /* 0x0000001050037819 */ /* 0x040fe400000006ff */
[----:B------:R-:W-:Y:S01]  /*6fa0*/  FFMA R27, R49, R0, R27 ;  /* 0x00000000311b7223 */ /* 0x000fe2000000001b */
[----:B------:R-:W-:Y:S02]  /*6fb0*/  LOP3.LUT R0, R80, 0xffff0000, RZ, 0xc0, !PT ;  /* 0xffff000050007812 */ /* 0x000fe400078ec0ff */
[----:B------:R-:W-:Y:S01]  /*6fc0*/  SHF.L.U32 R4, R81, 0x10, RZ ;  /* 0x0000001051047819 */ /* 0x000fe200000006ff */
[----:B------:R-:W-:Y:S01]  /*6fd0*/  FFMA R24, R49, R3, R24 ;  /* 0x0000000331187223 */ /* 0x000fe20000000018 */
[----:B------:R-:W-:Y:S01]  /*6fe0*/  F2FP.RELU.BF16.F32.PACK_AB R10, R13, R12 ;  /* 0x0000000c0d0a723e */ /* 0x000fe200000018ff */
[----:B------:R-:W-:Y:S01]  /*6ff0*/  FFMA R25, R49, R0, R25 ;  /* 0x0000000031197223 */ /* 0x000fe20000000019 */
[----:B------:R-:W-:Y:S01]  /*7000*/  F2FP.RELU.BF16.F32.PACK_AB R11, R19, R18 ;  /* 0x00000012130b723e */ /* 0x000fe200000018ff */
[----:B------:R-:W-:Y:S01]  /*7010*/  FFMA R30, R49, R4, R30 ;  /* 0x00000004311e7223 */ /* 0x000fe2000000001e */
[----:B------:R-:W-:Y:S02]  /*7020*/  LOP3.LUT R0, R81, 0xffff0000, RZ, 0xc0, !PT ;  /* 0xffff000051007812 */ /* 0x000fe400078ec0ff */
[C---:B------:R-:W-:Y:S01]  /*7030*/  SHF.L.U32 R3, R82.reuse, 0x10, RZ ;  /* 0x0000001052037819 */ /* 0x040fe200000006ff */
[----:B------:R1:W-:Y:S01]  /*7040*/  STS.128 [R112+0x10], R8 ;  /* 0x0000100870007388 */ /* 0x0003e20000000c00 */
[----:B------:R-:W-:Y:S01]  /*7050*/  LOP3.LUT R4, R82, 0xffff0000, RZ, 0xc0, !PT ;  /* 0xffff000052047812 */ /* 0x000fe200078ec0ff */
[----:B------:R-:W-:Y:S01]  /*7060*/  FFMA R31, R49, R0, R31 ;  /* 0x00000000311f7223 */ /* 0x000fe2000000001f */
[----:B------:R-:W-:Y:S01]  /*7070*/  SHF.L.U32 R5, R83, 0x10, RZ ;  /* 0x0000001053057819 */ /* 0x000fe200000006ff */
[----:B------:R-:W-:Y:S01]  /*7080*/  FFMA R28, R49, R3, R28 ;  /* 0x00000003311c7223 */ /* 0x000fe2000000001c */
[----:B------:R-:W-:Y:S01]  /*7090*/  LOP3.LUT R6, R83, 0xffff0000, RZ, 0xc0, !PT ;  /* 0xffff000053067812 */ /* 0x000fe200078ec0ff */
[----:B------:R-:W-:Y:S01]  /*70a0*/  FFMA R29, R49, R4, R29 ;  /* 0x00000004311d7223 */ /* 0x000fe2000000001d */
[----:B------:R-:W-:Y:S01]  /*70b0*/  F2FP.RELU.BF16.F32.PACK_AB R16, R17, R16 ;  /* 0x000000101110723e */ /* 0x000fe200000018ff */
[----:B------:R-:W-:Y:S01]  /*70c0*/  FFMA R34, R49, R5, R34 ;  /* 0x0000000531227223 */ /* 0x000fe20000000022 */
[----:B------:R-:W-:Y:S01]  /*70d0*/  F2FP.RELU.BF16.F32.PACK_AB R17, R23, R22 ;  /* 0x000000161711723e */ /* 0x000fe200000018ff */
[----:B------:R-:W-:Y:S01]  /*70e0*/  FFMA R35, R49, R6, R35 ;  /* 0x0000000631237223 */ /* 0x000fe20000000023 */
[----:B------:R-:W-:Y:S02]  /*70f0*/  F2FP.RELU.BF16.F32.PACK_AB R18, R21, R20 ;  /* 0x000000141512723e */ /* 0x000fe400000018ff */
[----:B------:R-:W-:Y:S02]  /*7100*/  F2FP.RELU.BF16.F32.PACK_AB R19, R27, R26 ;  /* 0x0000001a1b13723e */ /* 0x000fe400000018ff */
[----:B------:R-:W-:Y:S02]  /*7110*/  F2FP.RELU.BF16.F32.PACK_AB R24, R25, R24 ;  /* 0x000000181918723e */ /* 0x000fe400000018ff */
[----:B------:R-:W-:Y:S01]  /*7120*/  F2FP.RELU.BF16.F32.PACK_AB R25, R31, R30 ;  /* 0x0000001e1f19723e */ /* 0x000fe200000018ff */
[----:B------:R1:W-:Y:S01]  /*7130*/  STS.128 [R111+0x20], R16 ;  /* 0x000020106f007388 */ /* 0x0003e20000000c00 */
[----:B------:R-:W-:Y:S02]  /*7140*/  F2FP.RELU.BF16.F32.PACK_AB R26, R29, R28 ;  /* 0x0000001c1d1a723e */ /* 0x000fe400000018ff */
[----:B------:R-:W-:Y:S05]  /*7150*/  F2FP.RELU.BF16.F32.PACK_AB R27, R35, R34 ;  /* 0x00000022231b723e */ /* 0x000fea00000018ff */
[----:B------:R1:W-:Y:S01]  /*7160*/  STS.128 [R117+0x30], R24 ;  /* 0x0000301875007388 */ /* 0x0003e20000000c00 */
[----:B------:R-:W-:Y:S01]  /*7170*/  @!PT LDS RZ, [RZ] ;  /* 0x00000000fffff984 */ /* 0x000fe20000000800 */
[----:B------:R-:W-:Y:S01]  /*7180*/  @!PT LDS RZ, [RZ] ;  /* 0x00000000fffff984 */ /* 0x000fe20000000800 */
[----:B------:R-:W-:Y:S01]  /*7190*/  @!PT LDS RZ, [RZ] ;  /* 0x00000000fffff984 */ /* 0x000fe20000000800 */
[----:B------:R-:W-:Y:S01]  /*71a0*/  @!PT LDS RZ, [RZ] ;  /* 0x00000000fffff984 */ /* 0x000fe20000000800 */
[----:B------:R2:W-:Y:S07]  /*71b0*/  MEMBAR.ALL.CTA ;  /* 0x0000000000007992 */ /* 0x0005ee0000008000 */
[----:B--2---:R-:W2:Y:S02]  /*71c0*/  FENCE.VIEW.ASYNC.S ;  /* 0x00000000000073c6 */ /* 0x004ea40000000000 */
[----:B--2---:R-:W-:Y:S06]  /*71d0*/  BAR.SYNC.DEFER_BLOCKING 0x1, 0x80 ;  /* 0x0042000000007b1d */ /* 0x004fec0000010000 */
[----:B------:R-:W-:Y:S05]  /*71e0*/  @P0 BRA `(.L_x_123) ;  /* 0x0000000000380947 */ /* 0x000fea0003800000 */
[----:B------:R-:W-:Y:S02]  /*71f0*/  UIADD3 UR4, UPT, UPT, UR47, 0x200, URZ ;  /* 0x000002002f047890 */ /* 0x000fe4000fffe0ff */
[----:B------:R-:W-:Y:S01]  /*7200*/  UIADD3 UR8, UP0, UPT, UR54, 0x680, URZ ;  /* 0x0000068036087890 */ /* 0x000fe2000ff1e0ff */
[----:B------:R-:W-:Y:S01]  /*7210*/  UMOV UR43, UR52 ;  /* 0x00000034002b7c82 */ /* 0x000fe20008000000 */
[----:B------:R-:W-:Y:S02]  /*7220*/  UIADD3 UR5, UPT, UPT, UR41, 0x80, URZ ;  /* 0x0000008029057890 */ /* 0x000fe4000fffe0ff */
[----:B------:R-:W-:Y:S01]  /*7230*/  MOV R103, UR4 ;  /* 0x0000000400677c02 */ /* 0x000fe20008000f00 */
[----:B------:R-:W-:Y:S02]  /*7240*/  UIADD3.X UR9, UPT, UPT, URZ, UR55, URZ, UP0, !UPT ;  /* 0x00000037ff097290 */ /* 0x000fe400087fe4ff */
[----:B------:R-:W-:Y:S01]  /*7250*/  UIADD3 UR4, UPT, UPT, UR47, 0x1200, URZ ;  /* 0x000012002f047890 */ /* 0x000fe2000fffe0ff */
[----:B------:R-:W-:Y:S01]  /*7260*/  R2UR UR40, R103 ;  /* 0x00000000672872ca */ /* 0x000fe200000e0000 */
[----:B------:R-:W-:Y:S01]  /*7270*/  UMOV UR6, UR42 ;  /* 0x0000002a00067c82 */ /* 0x000fe20008000000 */
[----:B------:R-:W-:Y:S11]  /*7280*/  UMOV UR7, UR52 ;  /* 0x0000003400077c82 */ /* 0x000ff60008000000 */
[----:B------:R2:W-:Y:S01]  /*7290*/  UTMASTG.3D [UR40], [UR8] ;  /* 0x00000028080073b5 */ /* 0x0005e20008010000 */
[----:B------:R2:W-:Y:S01]  /*72a0*/  UTMASTG.3D [UR4], [UR8] ;  /* 0x00000004080073b5 */ /* 0x0005e20008010000 */
[----:B------:R0:W-:Y:S01]  /*72b0*/  UTMACMDFLUSH ;  /* 0x00000000000079b7 */ /* 0x0001e20000000000 */
[----:B--2---:R-:W-:Y:S04]  /*72c0*/  DEPBAR.LE SB0, 0x1 ;  /* 0x000080400000791a */ /* 0x004fe80000000000 */
.L_x_123:
[----:B------:R-:W-:Y:S05]  /*72d0*/  BSYNC.RECONVERGENT B0 ;  /* 0x0000000000007941 */ /* 0x000fea0003800200 */
.L_x_122:
[----:B------:R-:W-:Y:S01]  /*72e0*/  BAR.SYNC.DEFER_BLOCKING 0x1, 0x80 ;  /* 0x0042000000007b1d */ /* 0x000fe20000010000 */
[----:B------:R-:W-:Y:S01]  /*72f0*/  ISETP.NE.AND P1, PT, R115, RZ, PT ;  /* 0x000000ff7300720c */ /* 0x000fe20003f25270 */
[----:B------:R-:W-:Y:S01]  /*7300*/  UISETP.NE.AND UP0, UPT, UR49, URZ, UPT ;  /* 0x000000ff3100728c */ /* 0x000fe2000bf05270 */
[----:B------:R-:W-:Y:S11]  /*7310*/  LEA R3, R60, UR47, 0x3 ;  /* 0x0000002f3c037c11 */ /* 0x000ff6000f8e18ff */
[----:B------:R-:W-:Y:S01]  /*7320*/  @!P1 SHF.L.U32 R4, R107, 0x1f, RZ ;  /* 0x0000001f6b049819 */ /* 0x000fe200000006ff */
[----:B------:R-:W-:Y:S06]  /*7330*/  BRA.U !UP0, `(.L_x_124) ;  /* 0x0000000108247547 */ /* 0x000fec000b800000 */
[----:B------:R-:W-:Y:S01]  /*7340*/  IMAD.U32 R5, RZ, RZ, UR53 ;  /* 0x00000035ff057e24 */ /* 0x000fe2000f8e00ff */
[----:B------:R-:W-:Y:S01]  /*7350*/  MOV R0, UR46 ;  /* 0x0000002e00007c02 */ /* 0x000fe20008000f00 */
[----:B------:R-:W-:Y:S03]  /*7360*/  UIADD3 UR53, UPT, UPT, UR53, 0x1, URZ ;  /* 0x0000000135357890 */ /* 0x000fe6000fffe0ff */
[----:B------:R-:W-:Y:S01]  /*7370*/  @!P1 LEA R5, R5, UR47, 0x3 ;  /* 0x0000002f05059c11 */ /* 0x000fe2000f8e18ff */
[----:B------:R-:W-:Y:S04]  /*7380*/  UISETP.NE.AND UP0, UPT, UR53, 0x4, UPT ;  /* 0x000000043500788c */ /* 0x000fe8000bf05270 */
[----:B------:R-:W-:Y:S01]  /*7390*/  @!P1 VIADD R5, R5, 0xa0 ;  /* 0x000000a005059836 */ /* 0x000fe20000000000 */
[----:B------:R-:W-:Y:S04]  /*73a0*/  USEL UR53, UR53, URZ, UP0 ;  /* 0x000000ff35357287 */ /* 0x000fe80008000000 */
[----:B------:R-:W-:Y:S04]  /*73b0*/  @!P1 PRMT R0, R0, 0x654, R5 ;  /* 0x0000065400009816 */ /* 0x000fe80000000005 */
[----:B------:R2:W-:Y:S04]  /*73c0*/  @!P1 SYNCS.ARRIVE.TRANS64.RED.A1T0 RZ, [R0+URZ], RZ ;  /* 0x000000ff00ff99a7 */ /* 0x0005e800081004ff */
.L_x_124:
[----:B------:R-:W3:Y:S01]  /*73d0*/  @!P1 SYNCS.PHASECHK.TRANS64.TRYWAIT P0, [R3+URZ+0x80], R4 ;  /* 0x00008004030095a7 */ /* 0x000ee200080011ff */
[----:B------:R-:W-:Y:S01]  /*73e0*/  BSSY B1, `(.L_x_125) ;  /* 0x0000016000017945 */ /* 0x000fe20003800000 */
[----:B---3--:R-:W-:Y:S03]  /*73f0*/  @!P1 SEL R61, RZ, 0x1, !P0 ;  /* 0x00000001ff3d9807 */ /* 0x008fe60004000000 */
[----:B------:R-:W-:Y:S05]  /*7400*/  @P1 BRA `(.L_x_126) ;  /* 0x00000000004c1947 */ /* 0x000fea0003800000 */
[----:B------:R-:W-:Y:S01]  /*7410*/  ISETP.NE.AND P0, PT, R61, RZ, PT ;  /* 0x000000ff3d00720c */ /* 0x000fe20003f05270 */
[----:B------:R-:W-:Y:S01]  /*7420*/  BSSY B0, `(.L_x_127) ;  /* 0x000000b000007945 */ /* 0x000fe20003800000 */
[----:B------:R-:W-:Y:S11]  /*7430*/  ISETP.NE.AND P1, PT, R62, RZ, PT ;  /* 0x000000ff3e00720c */ /* 0x000ff60003f25270 */
[----:B------:R-:W-:Y:S02]  /*7440*/  @!UPT UIADD3 URZ, UPT, UPT, URZ, URZ, URZ ;  /* 0x000000fffffff290 */ /* 0x000fe4000fffe0ff */
[C---:B------:R-:W-:Y:S01]  /*7450*/  @P1 IMAD R7, R60.reuse, 0x2000, R108 ;  /* 0x000020003c071824 */ /* 0x040fe200078e026c */
[C---:B------:R-:W-:Y:S01]  /*7460*/  @P1 LEA R5, R60.reuse, R111, 0xd ;  /* 0x0000006f3c051211 */ /* 0x040fe200078e68ff */
[C---:B------:R-:W-:Y:S02]  /*7470*/  @P1 IMAD R6, R60.reuse, 0x2000, R112 ;  /* 0x000020003c061824 */ /* 0x040fe400078e0270 */
[----:B------:R-:W-:Y:S01]  /*7480*/  @P1 IMAD R4, R60, 0x2000, R117 ;  /* 0x000020003c041824 */ /* 0x000fe200078e0275 */
[----:B------:R-:W-:Y:S06]  /*7490*/  @P0 BRA `(.L_x_128) ;  /* 0x00000000000c0947 */ /* 0x000fec0003800000 */
[----:B--2---:R-:W-:Y:S04]  /*74a0*/  SHF.L.U32 R0, R107, 0x1f, RZ ;  /* 0x0000001f6b007819 */ /* 0x004fe800000006ff */
[----:B------:R-:W2:Y:S02]  /*74b0*/  SYNCS.PHASECHK.TRANS64.TRYWAIT P0, [R3+URZ+0x80], R0 ;  /* 0x00008000030075a7 */ /* 0x000ea400080011ff */
[----:B--2---:R-:W-:Y:S05]  /*74c0*/  @!P0 BRA `(.L_x_129) ;  /* 0x0000003400548947 */ /* 0x004fea0003800000 */
.L_x_128:
[----:B------:R-:W-:Y:S05]  /*74d0*/  BSYNC B0 ;  /* 0x0000000000007941 */ /* 0x000fea0003800000 */
.L_x_127:
[----:B------:R-:W-:Y:S02]  /*74e0*/  ISETP.NE.AND P0, PT, R62, RZ, PT ;  /* 0x000000ff3e00720c */ /* 0x000fe40003f05270 */
[----:B------:R-:W-:Y:S11]  /*74f0*/  IADD3 R60, PT, PT, R60, 0x1, RZ ;  /* 0x000000013c3c7810 */ /* 0x000ff60007ffe0ff */
[----:B------:R3:W1:Y:S04]  /*7500*/  @P0 LDS.128 R56, [R7] ;  /* 0x0000000007380984 */ /* 0x0006680000000c00 */
[----:B------:R3:W1:Y:S04]  /*7510*/  @P0 LDS.128 R64, [R6+0x10] ;  /* 0x0000100006400984 */ /* 0x0006680000000c00 */
[----:B------:R3:W1:Y:S04]  /*7520*/  @P0 LDS.128 R72, [R5+0x20] ;  /* 0x0000200005480984 */ /* 0x0006680000000c00 */
[----:B------:R3:W1:Y:S02]  /*7530*/  @P0 LDS.128 R80, [R4+0x30] ;  /* 0x0000300004500984 */ /* 0x0006640000000c00 */
.L_x_126:
[----:B------:R-:W-:Y:S05]  /*7540*/  BSYNC B1 ;  /* 0x0000000000017941 */ /* 0x000fea0003800000 */
.L_x_125:
[----:B--2---:R-:W-:Y:S05]  /*7550*/  VIADD R0, R51, 0x20 ;  /* 0x0000002033007836 */ /* 0x004fea0000000000 */
[----:B------:R-:W-:Y:S04]  /*7560*/  SHF.R.U32.HI R0, RZ, 0x15, R0 ;  /* 0x00000015ff007819 */ /* 0x000fe80000011600 */
[----:B------:R-:W-:Y:S11]  /*7570*/  LOP3.LUT P0, RZ, R0, 0x3, R99, 0x48, !PT ;  /* 0x0000000300ff7812 */ /* 0x000ff60007804863 */
[----:B------:R-:W-:Y:S02]  /*7580*/  @!UPT UIADD3 URZ, UPT, UPT, URZ, URZ, URZ ;  /* 0x000000fffffff290 */ /* 0x000fe4000fffe0ff */
[----:B------:R-:W-:Y:S05]  /*7590*/  @!P0 BRA `(.L_x_130) ;  /* 0x0000000000408947 */ /* 0x000fea0003800000 */
[----:B------:R-:W3:Y:S01]  /*75a0*/  LDCU.64 UR8, c[0x4][0x70] ;  /* 0x01000e00ff0877ac */ /* 0x000ee20008000a00 */
[----:B------:R-:W-:Y:S01]  /*75b0*/  MOV R15, 0x0 ;  /* 0x00000000000f7802 */ /* 0x000fe20000000f00 */
[----:B------:R-:W-:Y:S02]  /*75c0*/  HFMA2 R12, -RZ, RZ, 0, 5.9604644775390625e-08 ;  /* 0x00000001ff0c7431 */ /* 0x000fe400000001ff */
[----:B-1----:R-:W-:Y:S02]  /*75d0*/  IMAD.MOV.U32 R8, RZ, RZ, 0x192 ;  /* 0x00000192ff087424 */ /* 0x002fe400078e00ff */
[----:B------:R-:W-:Y:S01]  /*75e0*/  IMAD.MOV.U32 R13, RZ, RZ, RZ ;  /* 0x000000ffff0d7224 */ /* 0x000fe200078e00ff */
[----:B------:R-:W1:Y:S01]  /*75f0*/  LDCU.64 UR6, c[0x4][0x78] ;  /* 0x01000f00ff0677ac */ /* 0x000e620008000a00 */
[----:B------:R-:W2:Y:S01]  /*7600*/  LDC.64 R14, c[0x4][R15] ;  /* 0x010000000f0e7b82 */ /* 0x000ea20000000a00 */
[----:B------:R-:W5:Y:S01]  /*7610*/  LDCU.64 UR4, c[0x4][0x10] ;  /* 0x01000200ff0477ac */ /* 0x000f620008000a00 */
[----:B---3--:R-:W-:Y:S01]  /*7620*/  MOV R5, UR9 ;  /* 0x0000000900057c02 */ /* 0x008fe20008000f00 */
[----:B------:R-:W-:Y:S01]  /*7630*/  IMAD.U32 R4, RZ, RZ, UR8 ;  /* 0x00000008ff047e24 */ /* 0x000fe2000f8e00ff */
[----:B-1----:R-:W-:Y:S01]  /*7640*/  MOV R7, UR7 ;  /* 0x0000000700077c02 */ /* 0x002fe20008000f00 */
[----:B------:R-:W-:Y:S01]  /*7650*/  IMAD.U32 R6, RZ, RZ, UR6 ;  /* 0x00000006ff067e24 */ /* 0x000fe2000f8e00ff */
[----:B-----5:R-:W-:Y:S01]  /*7660*/  MOV R11, UR5 ;  /* 0x00000005000b7c02 */ /* 0x020fe20008000f00 */
[----:B------:R-:W-:Y:S02]  /*7670*/  IMAD.U32 R10, RZ, RZ, UR4 ;  /* 0x00000004ff0a7e24 */ /* 0x000fe4000f8e00ff */
[----:B------:R-:W-:Y:S07]  /*7680*/  LEPC R20, `(.L_x_130) ;  /* 0x000000001014794e */ /* 0x000fee0000000000 */
[----:B--2-4-:R-:W-:Y:S05]  /*7690*/  CALL.ABS.NOINC R14 ;  /* 0x000000000e007343 */ /* 0x014fea0003c00000 */
.L_x_130:
[----:B------:R-:W-:Y:S01]  /*76a0*/  ISETP.NE.AND P6, PT, R115, RZ, PT ;  /* 0x000000ff7300720c */ /* 0x000fe20003fc5270 */
[----:B------:R-:W-:Y:S05]  /*76b0*/  WARPSYNC.ALL ;  /* 0x0000000000007948 */ /* 0x000fea0003800000 */
[----:B------:R-:W-:Y:S01]  /*76c0*/  R2UR UR4, R51 ;  /* 0x00000000330472ca */ /* 0x000fe200000e0000 */
[----:B------:R-:W-:Y:S01]  /*76d0*/  BSSY.RECONVERGENT B0, `(.L_x_131) ;  /* 0x0000094000007945 */ /* 0x000fe20003800200 */
[----:B------:R-:W-:Y:S02]  /*76e0*/  MOV R50, UR53 ;  /* 0x0000003500327c02 */ /* 0x000fe40008000f00 */
[----:B-1----:R-:W-:Y:S02]  /*76f0*/  SHF.L.U32 R48, R56, 0x10, RZ ;  /* 0x0000001038307819 */ /* 0x002fe400000006ff */
[----:B------:R-:W-:Y:S02]  /*7700*/  MOV R52, UR46 ;  /* 0x0000002e00347c02 */ /* 0x000fe40008000f00 */
[----:B------:R-:W-:Y:S02]  /*7710*/  @!P6 LEA R50, R50, UR47, 0x3 ;  /* 0x0000002f3232ec11 */ /* 0x000fe4000f8e18ff */
[----:B------:R-:W-:Y:S02]  /*7720*/  ISETP.NE.AND P0, PT, R104, RZ, PT ;  /* 0x000000ff6800720c */ /* 0x000fe40003f05270 */
[----:B------:R-:W-:Y:S01]  /*7730*/  @!P6 IADD3 R50, PT, PT, R50, 0xa0, RZ ;  /* 0x000000a03232e810 */ /* 0x000fe20007ffe0ff */
[----:B---3--:R-:W1:Y:S02]  /*7740*/  LDTM.x32 R4, tmem[UR4+0x20] ;  /* 0x00002004000479ee */ /* 0x008e6400082c0000 */
[C-C-:B-1----:R-:W-:Y:S01]  /*7750*/  FFMA R0, R47.reuse, R4, R2.reuse ;  /* 0x000000042f007223 */ /* 0x142fe20000000002 */
        /* <DEDUP_REMOVED lines=28> */
[----:B------:R-:W-:Y:S01]  /*7920*/  LOP3.LUT R32, R56, 0xffff0000, RZ, 0xc0, !PT ;  /* 0xffff000038207812 */ /* 0x000fe200078ec0ff */
[--C-:B------:R-:W-:Y:S01]  /*7930*/  FFMA R29, R47, R33, R2.reuse ;  /* 0x000000212f1d7223 */ /* 0x100fe20000000002 */
[----:B------:R-:W-:Y:S01]  /*7940*/  SHF.L.U32 R33, R57, 0x10, RZ ;  /* 0x0000001039217819 */ /* 0x000fe200000006ff */
[C-C-:B------:R-:W-:Y:S01]  /*7950*/  FFMA R34, R47.reuse, R34, R2.reuse ;  /* 0x000000222f227223 */ /* 0x140fe20000000002 */
[----:B------:R-:W-:Y:S01]  /*7960*/  FFMA R35, R47, R35, R2 ;  /* 0x000000232f237223 */ /* 0x000fe20000000002 */
[C---:B------:R-:W-:Y:S01]  /*7970*/  FFMA R0, R49.reuse, R48, R0 ;  /* 0x0000003031007223 */ /* 0x040fe20000000000 */
[----:B------:R-:W-:Y:S01]  /*7980*/  @!P6 PRMT R48, R52, 0x654, R50 ;  /* 0x000006543430e816 */ /* 0x000fe20000000032 */
[----:B------:R-:W-:Y:S01]  /*7990*/  FFMA R3, R49, R32, R3 ;  /* 0x0000002031037223 */ /* 0x000fe20000000003 */
[----:B------:R-:W-:Y:S01]  /*79a0*/  LOP3.LUT R32, R57, 0xffff0000, RZ, 0xc0, !PT ;  /* 0xffff000039207812 */ /* 0x000fe200078ec0ff */
[----:B------:R-:W-:Y:S01]  /*79b0*/  FFMA R6, R49, R33, R6 ;  /* 0x0000002131067223 */ /* 0x000fe20000000006 */
[C---:B------:R-:W-:Y:S02]  /*79c0*/  SHF.L.U32 R33, R58.reuse, 0x10, RZ ;  /* 0x000000103a217819 */ /* 0x040fe400000006ff */
[----:B------:R-:W-:Y:S01]  /*79d0*/  F2FP.RELU.BF16.F32.PACK_AB R52, R3, R0 ;  /* 0x000000000334723e */ /* 0x000fe200000018ff */
[C---:B------:R-:W-:Y:S01]  /*79e0*/  FFMA R7, R49.reuse, R32, R7 ;  /* 0x0000002031077223 */ /* 0x040fe20000000007 */
[----:B------:R-:W-:Y:S01]  /*79f0*/  LOP3.LUT R0, R58, 0xffff0000, RZ, 0xc0, !PT ;  /* 0xffff00003a007812 */ /* 0x000fe200078ec0ff */
[----:B------:R-:W-:Y:S01]  /*7a00*/  FFMA R4, R49, R33, R4 ;  /* 0x0000002131047223 */ /* 0x000fe20000000004 */
[C---:B------:R-:W-:Y:S02]  /*7a10*/  SHF.L.U32 R3, R59.reuse, 0x10, RZ ;  /* 0x000000103b037819 */ /* 0x040fe400000006ff */
[----:B------:R-:W-:Y:S01]  /*7a20*/  LOP3.LUT R32, R59, 0xffff0000, RZ, 0xc0, !PT ;  /* 0xffff00003b207812 */ /* 0x000fe200078ec0ff */
[C---:B------:R-:W-:Y:S01]  /*7a30*/  FFMA R5, R49.reuse, R0, R5 ;  /* 0x0000000031057223 */ /* 0x040fe20000000005 */
[C---:B------:R-:W-:Y:S01]  /*7a40*/  SHF.L.U32 R0, R64.reuse, 0x10, RZ ;  /* 0x0000001040007819 */ /* 0x040fe200000006ff */
[C---:B------:R-:W-:Y:S01]  /*7a50*/  FFMA R10, R49.reuse, R3, R10 ;  /* 0x00000003310a7223 */ /* 0x040fe2000000000a */
[----:B------:R-:W-:Y:S01]  /*7a60*/  LOP3.LUT R3, R64, 0xffff0000, RZ, 0xc0, !PT ;  /* 0xffff000040037812 */ /* 0x000fe200078ec0ff */
[----:B------:R-:W-:Y:S01]  /*7a70*/  FFMA R11, R49, R32, R11 ;  /* 0x00000020310b7223 */ /* 0x000fe2000000000b */
[----:B------:R-:W-:Y:S01]  /*7a80*/  F2FP.RELU.BF16.F32.PACK_AB R54, R5, R4 ;  /* 0x000000040536723e */ /* 0x000fe200000018ff */
[----:B------:R-:W-:Y:S01]  /*7a90*/  FFMA R8, R49, R0, R8 ;  /* 0x0000000031087223 */ /* 0x000fe20000000008 */
[----:B------:R-:W-:Y:S01]  /*7aa0*/  SHF.L.U32 R4, R65, 0x10, RZ ;  /* 0x0000001041047819 */ /* 0x000fe200000006ff */
[----:B------:R-:W-:Y:S01]  /*7ab0*/  FFMA R9, R49, R3, R9 ;  /* 0x0000000331097223 */ /* 0x000fe20000000009 */
[----:B------:R-:W-:Y:S02]  /*7ac0*/  LOP3.LUT R0, R65, 0xffff0000, RZ, 0xc0, !PT ;  /* 0xffff000041007812 */ /* 0x000fe400078ec0ff */
[C---:B------:R-:W-:Y:S01]  /*7ad0*/  SHF.L.U32 R3, R66.reuse, 0x10, RZ ;  /* 0x0000001042037819 */ /* 0x040fe200000006ff */
[C---:B------:R-:W-:Y:S01]  /*7ae0*/  FFMA R14, R49.reuse, R4, R14 ;  /* 0x00000004310e7223 */ /* 0x040fe2000000000e */
[----:B------:R-:W-:Y:S01]  /*7af0*/  LOP3.LUT R4, R66, 0xffff0000, RZ, 0xc0, !PT ;  /* 0xffff000042047812 */ /* 0x000fe200078ec0ff */
        /* <DEDUP_REMOVED lines=14> */
[C---:B------:R-:W-:Y:S01]  /*7be0*/  SHF.L.U32 R3, R74.reuse, 0x10, RZ ;  /* 0x000000104a037819 */ /* 0x040fe200000006ff */
[----:B------:R-:W-:Y:S01]  /*7bf0*/  FFMA R22, R49, R4, R22 ;  /* 0x0000000431167223 */ /* 0x000fe20000000016 */
[----:B------:R-:W-:Y:S01]  /*7c00*/  F2FP.RELU.BF16.F32.PACK_AB R55, R11, R10 ;  /* 0x0000000a0b37723e */ /* 0x000fe200000018ff */
[C---:B------:R-:W-:Y:S01]  /*7c10*/  FFMA R23, R49.reuse, R0, R23 ;  /* 0x0000000031177223 */ /* 0x040fe20000000017 */
[----:B------:R-:W-:Y:S01]  /*7c20*/  LOP3.LUT R0, R74, 0xffff0000, RZ, 0xc0, !PT ;  /* 0xffff00004a007812 */ /* 0x000fe200078ec0ff */
[----:B------:R-:W-:Y:S01]  /*7c30*/  FFMA R20, R49, R3, R20 ;  /* 0x0000000331147223 */ /* 0x000fe20000000014 */
[----:B------:R-:W-:Y:S01]  /*7c40*/  SHF.L.U32 R4, R75, 0x10, RZ ;  /* 0x000000104b047819 */ /* 0x000fe200000006ff */
[----:B------:R1:W-:Y:S01]  /*7c50*/  STS.128 [R108+0x2000], R52 ;  /* 0x002000346c007388 */ /* 0x0003e20000000c00 */
[C---:B------:R-:W-:Y:S01]  /*7c60*/  SHF.L.U32 R3, R80.reuse, 0x10, RZ ;  /* 0x0000001050037819 */ /* 0x040fe200000006ff */
[----:B------:R-:W-:Y:S01]  /*7c70*/  FFMA R21, R49, R0, R21 ;  /* 0x0000000031157223 */ /* 0x000fe20000000015 */
[----:B------:R-:W-:Y:S01]  /*7c80*/  LOP3.LUT R0, R75, 0xffff0000, RZ, 0xc0, !PT ;  /* 0xffff00004b007812 */ /* 0x000fe200078ec0ff */
[----:B------:R-:W-:Y:S01]  /*7c90*/  FFMA R26, R49, R4, R26 ;  /* 0x00000004311a7223 */ /* 0x000fe2000000001a */
[----:B------:R-:W-:Y:S02]  /*7ca0*/  LOP3.LUT R4, R80, 0xffff0000, RZ, 0xc0, !PT ;  /* 0xffff000050047812 */ /* 0x000fe400078ec0ff */
[----:B------:R-:W-:Y:S01]  /*7cb0*/  F2FP.RELU.BF16.F32.PACK_AB R8, R9, R8 ;  /* 0x000000080908723e */ /* 0x000fe200000018ff */
[----:B------:R-:W-:Y:S01]  /*7cc0*/  FFMA R27, R49, R0, R27 ;  /* 0x00000000311b7223 */ /* 0x000fe2000000001b */
[----:B------:R-:W-:Y:S01]  /*7cd0*/  SHF.L.U32 R5, R81, 0x10, RZ ;  /* 0x0000001051057819 */ /* 0x000fe200000006ff */
[----:B------:R-:W-:Y:S01]  /*7ce0*/  FFMA R24, R49, R3, R24 ;  /* 0x0000000331187223 */ /* 0x000fe20000000018 */
[----:B------:R-:W-:Y:S01]  /*7cf0*/  F2FP.RELU.BF16.F32.PACK_AB R9, R15, R14 ;  /* 0x0000000e0f09723e */ /* 0x000fe200000018ff */
[----:B------:R-:W-:Y:S01]  /*7d00*/  FFMA R25, R49, R4, R25 ;  /* 0x0000000431197223 */ /* 0x000fe20000000019 */
[----:B------:R-:W-:Y:S01]  /*7d10*/  F2FP.RELU.BF16.F32.PACK_AB R10, R13, R12 ;  /* 0x0000000c0d0a723e */ /* 0x000fe200000018ff */
[----:B------:R-:W-:Y:S01]  /*7d20*/  FFMA R30, R49, R5, R30 ;  /* 0x00000005311e7223 */ /* 0x000fe2000000001e */
[----:B------:R-:W-:Y:S02]  /*7d30*/  F2FP.RELU.BF16.F32.PACK_AB R11, R19, R18 ;  /* 0x00000012130b723e */ /* 0x000fe400000018ff */
        /* <DEDUP_REMOVED lines=19> */
[----:B------:R-:W-:Y:S02]  /*7e70*/  F2FP.RELU.BF16.F32.PACK_AB R27, R35, R34 ;  /* 0x00000022231b723e */ /* 0x000fe400000018ff */
[----:B------:R-:W-:Y:S02]  /*7e80*/  LEA R0, R60, UR47, 0x3 ;  /* 0x0000002f3c007c11 */ /* 0x000fe4000f8e18ff */
[----:B------:R-:W-:Y:S01]  /*7e90*/  @!P6 SHF.L.U32 R3, R107, 0x1f, RZ ;  /* 0x0000001f6b03e819 */ /* 0x000fe200000006ff */
        /* <DEDUP_REMOVED lines=9> */
[----:B------:R-:W-:Y:S02]  /*7f30*/  UIADD3 UR12, UP0, UPT, UR54, 0x680, URZ ;  /* 0x00000680360c7890 */ /* 0x000fe4000ff1e0ff */
[----:B------:R-:W-:Y:S02]  /*7f40*/  UIADD3 UR9, UPT, UPT, UR41, 0x20, URZ ;  /* 0x0000002029097890 */ /* 0x000fe4000fffe0ff */
[----:B------:R-:W-:Y:S02]  /*7f50*/  UIADD3 UR8, UPT, UPT, UR47, 0x2200, URZ ;  /* 0x000022002f087890 */ /* 0x000fe4000fffe0ff */
[----:B------:R-:W-:Y:S01]  /*7f60*/  UIADD3.X UR13, UPT, UPT, URZ, UR55, URZ, UP0, !UPT ;  /* 0x00000037ff0d7290 */ /* 0x000fe200087fe4ff */
[----:B------:R-:W-:Y:S01]  /*7f70*/  UMOV UR10, UR42 ;  /* 0x0000002a000a7c82 */ /* 0x000fe20008000000 */
[----:B------:R-:W-:Y:S01]  /*7f80*/  UMOV UR11, UR52 ;  /* 0x00000034000b7c82 */ /* 0x000fe20008000000 */
[----:B------:R-:W-:Y:S02]  /*7f90*/  UIADD3 UR5, UPT, UPT, UR41, 0xa0, URZ ;  /* 0x000000a029057890 */ /* 0x000fe4000fffe0ff */
[----:B------:R-:W-:Y:S01]  /*7fa0*/  UIADD3 UR4, UPT, UPT, UR47, 0x3200, URZ ;  /* 0x000032002f047890 */ /* 0x000fe2000fffe0ff */
[----:B------:R-:W-:Y:S03]  /*7fb0*/  UMOV UR6, UR42 ;  /* 0x0000002a00067c82 */ /* 0x000fe60008000000 */
[----:B------:R2:W-:Y:S01]  /*7fc0*/  UTMASTG.3D [UR8], [UR12] ;  /* 0x000000080c0073b5 */ /* 0x0005e20008010000 */
[----:B------:R-:W-:Y:S04]  /*7fd0*/  UMOV UR7, UR52 ;  /* 0x0000003400077c82 */ /* 0x000fe80008000000 */
[----:B------:R2:W-:Y:S01]  /*7fe0*/  UTMASTG.3D [UR4], [UR12] ;  /* 0x000000040c0073b5 */ /* 0x0005e20008010000 */
[----:B------:R0:W-:Y:S01]  /*7ff0*/  UTMACMDFLUSH ;  /* 0x00000000000079b7 */ /* 0x0001e20000000000 */
[----:B--2---:R-:W-:Y:S04]  /*8000*/  DEPBAR.LE SB0, 0x1 ;  /* 0x000080400000791a */ /* 0x004fe80000000000 */
.L_x_132:
[----:B------:R-:W-:Y:S05]  /*8010*/  BSYNC.RECONVERGENT B0 ;  /* 0x0000000000007941 */ /* 0x000fea0003800200 */
.L_x_131:
[----:B------:R-:W-:Y:S01]  /*8020*/  BAR.SYNC.DEFER_BLOCKING 0x1, 0x80 ;  /* 0x0042000000007b1d */ /* 0x000fe20000010000 */
[----:B------:R-:W-:Y:S04]  /*8030*/  UIADD3 UR43, UPT, UPT, UR53, 0x1, URZ ;  /* 0x00000001352b7890 */ /* 0x000fe8000fffe0ff */
[----:B------:R-:W-:Y:S04]  /*8040*/  UISETP.NE.AND UP0, UPT, UR43, 0x4, UPT ;  /* 0x000000042b00788c */ /* 0x000fe8000bf05270 */
[----:B------:R-:W-:Y:S01]  /*8050*/  USEL UR43, UR43, URZ, UP0 ;  /* 0x000000ff2b2b7287 */ /* 0x000fe20008000000 */
[----:B------:R2:W-:Y:S01]  /*8060*/  @!P6 SYNCS.ARRIVE.TRANS64.RED.A1T0 RZ, [R48+URZ], RZ ;  /* 0x000000ff30ffe9a7 */ /* 0x0005e200081004ff */
[----:B------:R-:W-:Y:S01]  /*8070*/  BSSY B1, `(.L_x_133) ;  /* 0x0000017000017945 */ /* 0x000fe20003800000 */
[----:B------:R-:W3:Y:S02]  /*8080*/  @!P6 SYNCS.PHASECHK.TRANS64.TRYWAIT P0, [R0+URZ+0x80], R3 ;  /* 0x000080030000e5a7 */ /* 0x000ee400080011ff */
[----:B---3--:R-:W-:Y:S01]  /*8090*/  @!P6 SEL R61, RZ, 0x1, !P0 ;  /* 0x00000001ff3de807 */ /* 0x008fe20004000000 */
[----:B--2---:R-:W-:Y:S06]  /*80a0*/  @P6 BRA `(.L_x_134) ;  /* 0x00000000004c6947 */ /* 0x004fec0003800000 */
        /* <DEDUP_REMOVED lines=9> */
[----:B------:R-:W-:Y:S04]  /*8140*/  SHF.L.U32 R7, R107, 0x1f, RZ ;  /* 0x0000001f6b077819 */ /* 0x000fe800000006ff */
[----:B------:R-:W2:Y:S02]  /*8150*/  SYNCS.PHASECHK.TRANS64.TRYWAIT P0, [R0+URZ+0x80], R7 ;  /* 0x00008007000075a7 */ /* 0x000ea400080011ff */
[----:B--2---:R-:W-:Y:S05]  /*8160*/  @!P0 BRA `(.L_x_137) ;  /* 0x0000002800408947 */ /* 0x004fea0003800000 */
.L_x_136:
[----:B------:R-:W-:Y:S05]  /*8170*/  BSYNC B0 ;  /* 0x0000000000007941 */ /* 0x000fea0003800000 */
.L_x_135:
[----:B------:R-:W-:Y:S02]  /*8180*/  ISETP.NE.AND P0, PT, R62, RZ, PT ;  /* 0x000000ff3e00720c */ /* 0x000fe40003f05270 */
[----:B------:R-:W-:Y:S11]  /*8190*/  IADD3 R60, PT, PT, R60, 0x1, RZ ;  /* 0x000000013c3c7810 */ /* 0x000ff60007ffe0ff */
[----:B------:R3:W1:Y:S04]  /*81a0*/  @P0 LDS.128 R56, [R6] ;  /* 0x0000000006380984 */ /* 0x0006680000000c00 */
[----:B------:R3:W1:Y:S04]  /*81b0*/  @P0 LDS.128 R64, [R5+0x10] ;  /* 0x0000100005400984 */ /* 0x0006680000000c00 */
[----:B------:R3:W1:Y:S04]  /*81c0*/  @P0 LDS.128 R72, [R4+0x20] ;  /* 0x0000200004480984 */ /* 0x0006680000000c00 */
[----:B------:R3:W1:Y:S02]  /*81d0*/  @P0 LDS.128 R80, [R3+0x30] ;  /* 0x0000300003500984 */ /* 0x0006640000000c00 */
.L_x_134:
[----:B------:R-:W-:Y:S05]  /*81e0*/  BSYNC B1 ;  /* 0x0000000000017941 */ /* 0x000fea0003800000 */
.L_x_133:
        /* <DEDUP_REMOVED lines=21> */
.L_x_138:
        /* <DEDUP_REMOVED lines=151> */
.L_x_140:
[----:B------:R-:W-:Y:S05]  /*8cb0*/  BSYNC.RECONVERGENT B0 ;  /* 0x0000000000007941 */ /* 0x000fea0003800200 */
.L_x_139:
        /* <DEDUP_REMOVED lines=21> */
.L_x_144:
[----:B------:R-:W-:Y:S05]  /*8e10*/  BSYNC B0 ;  /* 0x0000000000007941 */ /* 0x000fea0003800000 */
.L_x_143:
[----:B------:R-:W-:Y:S11]  /*8e20*/  ISETP.NE.AND P0, PT, R62, RZ, PT ;  /* 0x000000ff3e00720c */ /* 0x000ff60003f05270 */
[----:B------:R-:W-:Y:S02]  /*8e30*/  @!UPT UIADD3 URZ, UPT, UPT, URZ, URZ, URZ ;  /* 0x000000fffffff290 */ /* 0x000fe4000fffe0ff */
[----:B------:R3:W1:Y:S04]  /*8e40*/  @P0 LDS.128 R56, [R5] ;  /* 0x0000000005380984 */ /* 0x0006680000000c00 */
[----:B------:R3:W1:Y:S04]  /*8e50*/  @P0 LDS.128 R64, [R4+0x10] ;  /* 0x0000100004400984 */ /* 0x0006680000000c00 */
[----:B------:R3:W1:Y:S04]  /*8e60*/  @P0 LDS.128 R72, [R3+0x20] ;  /* 0x0000200003480984 */ /* 0x0006680000000c00 */
[----:B------:R3:W1:Y:S02]  /*8e70*/  @P0 LDS.128 R80, [R60+0x30] ;  /* 0x000030003c500984 */ /* 0x0006640000000c00 */
.L_x_142:
[----:B------:R-:W-:Y:S05]  /*8e80*/  BSYNC B1 ;  /* 0x0000000000017941 */ /* 0x000fea0003800000 */
.L_x_141:
        /* <DEDUP_REMOVED lines=21> */
.L_x_146:
[----:B------:R-:W-:Y:S01]  /*8fe0*/  ISETP.NE.AND P0, PT, R104, RZ, PT ;  /* 0x000000ff6800720c */ /* 0x000fe20003f05270 */
[----:B------:R-:W-:Y:S05]  /*8ff0*/  WARPSYNC.ALL ;  /* 0x0000000000007948 */ /* 0x000fea0003800000 */
[----:B------:R-:W-:Y:S01]  /*9000*/  R2UR UR4, R51 ;  /* 0x00000000330472ca */ /* 0x000fe200000e0000 */
[----:B------:R-:W-:Y:S01]  /*9010*/  BSSY.RECONVERGENT B0, `(.L_x_147) ;  /* 0x0000090000007945 */ /* 0x000fe20003800200 */
[C---:B-1----:R-:W-:Y:S02]  /*9020*/  SHF.L.U32 R48, R56.reuse, 0x10, RZ ;  /* 0x0000001038307819 */ /* 0x042fe400000006ff */
[----:B------:R-:W-:Y:S02]  /*9030*/  LOP3.LUT R50, R56, 0xffff0000, RZ, 0xc0, !PT ;  /* 0xffff000038327812 */ /* 0x000fe400078ec0ff */
[C---:B------:R-:W-:Y:S02]  /*9040*/  SHF.L.U32 R51, R57.reuse, 0x10, RZ ;  /* 0x0000001039337819 */ /* 0x040fe400000006ff */
[----:B------:R-:W-:Y:S02]  /*9050*/  LOP3.LUT R52, R57, 0xffff0000, RZ, 0xc0, !PT ;  /* 0xffff000039347812 */ /* 0x000fe400078ec0ff */
[C---:B------:R-:W-:Y:S02]  /*9060*/  SHF.L.U32 R53, R58.reuse, 0x10, RZ ;  /* 0x000000103a357819 */ /* 0x040fe400000006ff */
[----:B------:R-:W-:Y:S01]  /*9070*/  LOP3.LUT R54, R58, 0xffff0000, RZ, 0xc0, !PT ;  /* 0xffff00003a367812 */ /* 0x000fe200078ec0ff */
[----:B---3--:R-:W1:Y:S01]  /*9080*/  LDTM.x32 R4, tmem[UR4+0x60] ;  /* 0x00006004000479ee */ /* 0x008e6200082c0000 */
[C---:B------:R-:W-:Y:S01]  /*9090*/  SHF.L.U32 R55, R59.reuse, 0x10, RZ ;  /* 0x000000103b377819 */ /* 0x040fe200000006ff */
[----:B------:R-:W-:Y:S01]  /*90a0*/  NOP ;  /* 0x0000000000007918 */ /* 0x000fe20000000000 */
[----:B------:R-:W-:Y:S02]  /*90b0*/  LOP3.LUT R56, R59, 0xffff0000, RZ, 0xc0, !PT ;  /* 0xffff00003b387812 */ /* 0x000fe400078ec0ff */
[C---:B------:R-:W-:Y:S02]  /*90c0*/  SHF.L.U32 R57, R64.reuse, 0x10, RZ ;  /* 0x0000001040397819 */ /* 0x040fe400000006ff */
[----:B------:R-:W-:Y:S02]  /*90d0*/  LOP3.LUT R58, R64, 0xffff0000, RZ, 0xc0, !PT ;  /* 0xffff0000403a7812 */ /* 0x000fe400078ec0ff */
[C---:B------:R-:W-:Y:S02]  /*90e0*/  SHF.L.U32 R59, R65.reuse, 0x10, RZ ;  /* 0x00000010413b7819 */ /* 0x040fe400000006ff */
[----:B------:R-:W-:Y:S02]  /*90f0*/  LOP3.LUT R60, R65, 0xffff0000, RZ, 0xc0, !PT ;  /* 0xffff0000413c7812 */ /* 0x000fe400078ec0ff */
[C---:B------:R-:W-:Y:S02]  /*9100*/  SHF.L.U32 R61, R66.reuse, 0x10, RZ ;  /* 0x00000010423d7819 */ /* 0x040fe400000006ff */
[----:B------:R-:W-:Y:S02]  /*9110*/  LOP3.LUT R62, R66, 0xffff0000, RZ, 0xc0, !PT ;  /* 0xffff0000423e7812 */ /* 0x000fe400078ec0ff */
[C---:B------:R-:W-:Y:S02]  /*9120*/  SHF.L.U32 R63, R67.reuse, 0x10, RZ ;  /* 0x00000010433f7819 */ /* 0x040fe400000006ff */
[----:B------:R-:W-:Y:S02]  /*9130*/  IADD3 R118, PT, PT, R118, 0x110, RZ ;  /* 0x0000011076767810 */ /* 0x000fe40007ffe0ff */
[----:B------:R-:W-:Y:S02]  /*9140*/  LOP3.LUT R64, R67, 0xffff0000, RZ, 0xc0, !PT ;  /* 0xffff000043407812 */ /* 0x000fe400078ec0ff */
[C---:B------:R-:W-:Y:S01]  /*9150*/  SHF.L.U32 R65, R72.reuse, 0x10, RZ ;  /* 0x0000001048417819 */ /* 0x040fe200000006ff */
[C-C-:B-1----:R-:W-:Y:S01]  /*9160*/  FFMA R4, R47.reuse, R4, R2.reuse ;  /* 0x000000042f047223 */ /* 0x142fe20000000002 */
[----:B------:R-:W-:Y:S01]  /*9170*/  LOP3.LUT R66, R72, 0xffff0000, RZ, 0xc0, !PT ;  /* 0xffff000048427812 */ /* 0x000fe200078ec0ff */
[C-C-:B------:R-:W-:Y:S01]  /*9180*/  FFMA R5, R47.reuse, R5, R2.reuse ;  /* 0x000000052f057223 */ /* 0x140fe20000000002 */
[----:B------:R-:W-:Y:S01]  /*9190*/  LOP3.LUT R118, R118, 0xfefffff8, RZ, 0xc0, !PT ;  /* 0xfefffff876767812 */ /* 0x000fe200078ec0ff */
[C-C-:B------:R-:W-:Y:S01]  /*91a0*/  FFMA R6, R47.reuse, R6, R2.reuse ;  /* 0x000000062f067223 */ /* 0x140fe20000000002 */
[C-C-:B------:R-:W-:Y:S01]  /*91b0*/  FFMA R7, R47.reuse, R7, R2.reuse ;  /* 0x000000072f077223 */ /* 0x140fe20000000002 */
[--C-:B------:R-:W-:Y:S01]  /*91c0*/  FFMA R8, R47, R8, R2.reuse ;  /* 0x000000082f087223 */ /* 0x100fe20000000002 */
[----:B------:R-:W-:Y:S01]  /*91d0*/  SHF.L.U32 R67, R73, 0x10, RZ ;  /* 0x0000001049437819 */ /* 0x000fe200000006ff */
[----:B------:R1:W-:Y:S01]  /*91e0*/  SYNCS.ARRIVE.TRANS64.RED.A1T0 RZ, [R118+URZ], RZ ;  /* 0x000000ff76ff79a7 */ /* 0x0003e200081004ff */
[C-C-:B------:R-:W-:Y:S01]  /*91f0*/  FFMA R9, R47.reuse, R9, R2.reuse ;  /* 0x000000092f097223 */ /* 0x140fe20000000002 */
[--C-:B------:R-:W-:Y:S01]  /*9200*/  FFMA R10, R47, R10, R2.reuse ;  /* 0x0000000a2f0a7223 */ /* 0x100fe20000000002 */
[----:B------:R-:W-:Y:S01]  /*9210*/  LOP3.LUT R68, R73, 0xffff0000, RZ, 0xc0, !PT ;  /* 0xffff000049447812 */ /* 0x000fe200078ec0ff */
[C-C-:B------:R-:W-:Y:S01]  /*9220*/  FFMA R11, R47.reuse, R11, R2.reuse ;  /* 0x0000000b2f0b7223 */ /* 0x140fe20000000002 */
[C-C-:B------:R-:W-:Y:S01]  /*9230*/  FFMA R0, R47.reuse, R12, R2.reuse ;  /* 0x0000000c2f007223 */ /* 0x140fe20000000002 */
[C---:B------:R-:W-:Y:S01]  /*9240*/  SHF.L.U32 R69, R74.reuse, 0x10, RZ ;  /* 0x000000104a457819 */ /* 0x040fe200000006ff */
[C-C-:B------:R-:W-:Y:S01]  /*9250*/  FFMA R3, R47.reuse, R13, R2.reuse ;  /* 0x0000000d2f037223 */ /* 0x140fe20000000002 */
[C-C-:B------:R-:W-:Y:S01]  /*9260*/  FFMA R14, R47.reuse, R14, R2.reuse ;  /* 0x0000000e2f0e7223 */ /* 0x140fe20000000002 */
[----:B------:R-:W-:Y:S01]  /*9270*/  LOP3.LUT R70, R74, 0xffff0000, RZ, 0xc0, !PT ;  /* 0xffff00004a467812 */ /* 0x000fe200078ec0ff */
[C-C-:B------:R-:W-:Y:S01]  /*9280*/  FFMA R15, R47.reuse, R15, R2.reuse ;  /* 0x0000000f2f0f7223 */ /* 0x140fe20000000002 */
[--C-:B------:R-:W-:Y:S01]  /*9290*/  FFMA R12, R47, R16, R2.reuse ;  /* 0x000000102f0c7223 */ /* 0x100fe20000000002 */
[----:B------:R-:W-:Y:S01]  /*92a0*/  SHF.L.U32 R71, R75, 0x10, RZ ;  /* 0x000000104b477819 */ /* 0x000fe200000006ff */
        /* <DEDUP_REMOVED lines=21> */
[----:B------:R-:W-:Y:S01]  /*9400*/  FFMA R2, R47, R35, R2 ;  /* 0x000000232f027223 */ /* 0x000fe20000000002 */
[C---:B------:R-:W-:Y:S01]  /*9410*/  FFMA R4, R49.reuse, R48, R4 ;  /* 0x0000003031047223 */ /* 0x040fe20000000004 */
        /* <DEDUP_REMOVED lines=8> */
[----:B------:R-:W-:Y:S01]  /*94a0*/  FFMA R3, R49, R58, R3 ;  /* 0x0000003a31037223 */ /* 0x000fe20000000003 */
[----:B------:R-:W-:Y:S01]  /*94b0*/  F2FP.RELU.BF16.F32.PACK_AB R4, R5, R4 ;  /* 0x000000040504723e */ /* 0x000fe200000018ff */
[----:B------:R-:W-:Y:S01]  /*94c0*/  FFMA R14, R49, R59, R14 ;  /* 0x0000003b310e7223 */ /* 0x000fe2000000000e */
[----:B------:R-:W-:Y:S01]  /*94d0*/  F2FP.RELU.BF16.F32.PACK_AB R5, R7, R6 ;  /* 0x000000060705723e */ /* 0x000fe200000018ff */
[----:B------:R-:W-:Y:S01]  /*94e0*/  FFMA R15, R49, R60, R15 ;  /* 0x0000003c310f7223 */ /* 0x000fe2000000000f */
[----:B------:R-:W-:Y:S01]  /*94f0*/  F2FP.RELU.BF16.F32.PACK_AB R6, R9, R8 ;  /* 0x000000080906723e */ /* 0x000fe200000018ff */
[----:B------:R-:W-:Y:S01]  /*9500*/  FFMA R12, R49, R61, R12 ;  /* 0x0000003d310c7223 */ /* 0x000fe2000000000c */
[----:B------:R-:W-:Y:S01]  /*9510*/  F2FP.RELU.BF16.F32.PACK_AB R7, R11, R10 ;  /* 0x0000000a0b07723e */ /* 0x000fe200000018ff */
[C---:B------:R-:W-:Y:S01]  /*9520*/  FFMA R13, R49.reuse, R62, R13 ;  /* 0x0000003e310d7223 */ /* 0x040fe2000000000d */
[C---:B------:R-:W-:Y:S01]  /*9530*/  FFMA R18, R49.reuse, R63, R18 ;  /* 0x0000003f31127223 */ /* 0x040fe20000000012 */
[C---:B------:R-:W-:Y:S01]  /*9540*/  FFMA R19, R49.reuse, R64, R19 ;  /* 0x0000004031137223 */ /* 0x040fe20000000013 */
[C---:B------:R-:W-:Y:S01]  /*9550*/  FFMA R16, R49.reuse, R65, R16 ;  /* 0x0000004131107223 */ /* 0x040fe20000000010 */
[----:B------:R1:W-:Y:S01]  /*9560*/  STS.128 [R108+0x6000], R4 ;  /* 0x006000046c007388 */ /* 0x0003e20000000c00 */
        /* <DEDUP_REMOVED lines=10> */
[----:B------:R-:W-:Y:S01]  /*9610*/  FFMA R27, R49, R72, R27 ;  /* 0x00000048311b7223 */ /* 0x000fe2000000001b */
[----:B------:R-:W-:Y:S01]  /*9620*/  SHF.L.U32 R75, R81, 0x10, RZ ;  /* 0x00000010514b7819 */ /* 0x000fe200000006ff */
[----:B------:R-:W-:Y:S01]  /*9630*/  FFMA R24, R49, R73, R24 ;  /* 0x0000004931187223 */ /* 0x000fe20000000018 */
[----:B------:R-:W-:Y:S01]  /*9640*/  LOP3.LUT R76, R81, 0xffff0000, RZ, 0xc0, !PT ;  /* 0xffff0000514c7812 */ /* 0x000fe200078ec0ff */
[----:B------:R1:W-:Y:S01]  /*9650*/  STS.128 [R112+0x6010], R8 ;  /* 0x0060100870007388 */ /* 0x0003e20000000c00 */
        /* <DEDUP_REMOVED lines=12> */
[----:B------:R-:W-:Y:S01]  /*9720*/  F2FP.RELU.BF16.F32.PACK_AB R18, R21, R20 ;  /* 0x000000141512723e */ /* 0x000fe200000018ff */
[----:B------:R-:W-:Y:S01]  /*9730*/  FFMA R2, R49, R80, R2 ;  /* 0x0000005031027223 */ /* 0x000fe20000000002 */
        /* <DEDUP_REMOVED lines=29> */
.L_x_148:
[----:B------:R-:W-:Y:S05]  /*9910*/  BSYNC.RECONVERGENT B0 ;  /* 0x0000000000007941 */ /* 0x000fea0003800200 */
.L_x_147:
[----:B------:R-:W-:Y:S01]  /*9920*/  BAR.SYNC.DEFER_BLOCKING 0x1, 0x80 ;  /* 0x0042000000007b1d */ /* 0x000fe20000010000 */
[----:B------:R-:W-:Y:S01]  /*9930*/  UISETP.NE.AND UP0, UPT, UR49, -0x4, UPT ;  /* 0xfffffffc3100788c */ /* 0x000fe2000bf05270 */
[----:B------:R-:W-:Y:S08]  /*9940*/  IADD3 R85, PT, PT, R85, 0x1, RZ ;  /* 0x0000000155557810 */ /* 0x000ff00007ffe0ff */
[----:B------:R-:W-:Y:S05]  /*9950*/  BRA.U !UP0, `(.L_x_149) ;  /* 0x0000000108287547 */ /* 0x000fea000b800000 */
[----:B------:R-:W-:Y:S01]  /*9960*/  ISETP.NE.AND P0, PT, R115, RZ, PT ;  /* 0x000000ff7300720c */ /* 0x000fe20003f05270 */
[----:B------:R-:W-:Y:S01]  /*9970*/  IMAD.U32 R2, RZ, RZ, UR53 ;  /* 0x00000035ff027e24 */ /* 0x000fe2000f8e00ff */
[----:B------:R-:W-:Y:S01]  /*9980*/  UIADD3 UR53, UPT, UPT, UR53, 0x1, URZ ;  /* 0x0000000135357890 */ /* 0x000fe2000fffe0ff */
[----:B------:R-:W-:Y:S03]  /*9990*/  IMAD.U32 R0, RZ, RZ, UR46 ;  /* 0x0000002eff007e24 */ /* 0x000fe6000f8e00ff */
[----:B------:R-:W-:Y:S04]  /*99a0*/  UISETP.NE.AND UP0, UPT, UR53, 0x4, UPT ;  /* 0x000000043500788c */ /* 0x000fe8000bf05270 */
[----:B------:R-:W-:Y:S03]  /*99b0*/  USEL UR53, UR53, URZ, UP0 ;  /* 0x000000ff35357287 */ /* 0x000fe60008000000 */
[----:B------:R-:W-:Y:S05]  /*99c0*/  @!P0 LEA R2, R2, UR47, 0x3 ;  /* 0x0000002f02028c11 */ /* 0x000fea000f8e18ff */
[----:B------:R-:W-:Y:S05]  /*99d0*/  @!P0 VIADD R2, R2, 0xa0 ;  /* 0x000000a002028836 */ /* 0x000fea0000000000 */
[----:B------:R-:W-:Y:S04]  /*99e0*/  @!P0 PRMT R0, R0, 0x654, R2 ;  /* 0x0000065400008816 */ /* 0x000fe80000000002 */
[----:B------:R2:W-:Y:S03]  /*99f0*/  @!P0 SYNCS.ARRIVE.TRANS64.RED.A1T0 RZ, [R0+URZ], RZ ;  /* 0x000000ff00ff89a7 */ /* 0x0005e600081004ff */
.L_x_149:
[----:B------:R-:W-:Y:S01]  /*9a00*/  ISETP.NE.AND P2, PT, R113, RZ, PT ;  /* 0x000000ff7100720c */ /* 0x000fe20003f45270 */
[----:B------:R-:W-:Y:S01]  /*9a10*/  UIADD3 UR49, UPT, UPT, UR49, 0x4, URZ ;  /* 0x0000000431317890 */ /* 0x000fe2000fffe0ff */
[----:B------:R-:W-:Y:S01]  /*9a20*/  ISETP.NE.AND P0, PT, R114, 0x2, PT ;  /* 0x000000027200780c */ /* 0x000fe20003f05270 */
[----:B-1----:R-:W-:Y:S01]  /*9a30*/  IMAD.IADD R4, R43, 0x1, R96 ;  /* 0x000000012b047824 */ /* 0x002fe200078e0260 */
[----:B------:R-:W-:Y:S01]  /*9a40*/  ISETP.NE.AND P1, PT, R85, 0x4, PT ;  /* 0x000000045500780c */ /* 0x000fe20003f25270 */
[----:B------:R-:W-:Y:S01]  /*9a50*/  IMAD.IADD R3, R44, 0x1, R97 ;  /* 0x000000012c037824 */ /* 0x000fe200078e0261 */
[----:B------:R-:W-:Y:S02]  /*9a60*/  SEL R2, RZ, 0x1, P0 ;  /* 0x00000001ff027807 */ /* 0x000fe40000000000 */
[----:B--2---:R-:W-:Y:S02]  /*9a70*/  SEL R0, RZ, 0x1, P1 ;  /* 0x00000001ff007807 */ /* 0x004fe40000800000 */
[----:B------:R-:W-:Y:S02]  /*9a80*/  LOP3.LUT R105, R105, R2, RZ, 0x3c, !PT ;  /* 0x0000000269697212 */ /* 0x000fe400078e3cff */
[----:B------:R-:W-:Y:S02]  /*9a90*/  LOP3.LUT R106, R106, R0, RZ, 0x3c, !PT ;  /* 0x000000006a6a7212 */ /* 0x000fe400078e3cff */
[----:B------:R-:W-:Y:S02]  /*9aa0*/  @P2 R2UR UR52, R110 ;  /* 0x000000006e3422ca */ /* 0x000fe400000e0000 */
[----:B------:R-:W-:Y:S02]  /*9ab0*/  SEL R114, R114, RZ, P0 ;  /* 0x000000ff72727207 */ /* 0x000fe40000000000 */
[----:B------:R-:W-:Y:S01]  /*9ac0*/  SEL R85, R85, RZ, P1 ;  /* 0x000000ff55557207 */ /* 0x000fe20000800000 */
[----:B------:R-:W-:Y:S10]  /*9ad0*/  @P2 BRA `(.L_x_150) ;  /* 0xffffffbc00902947 */ /* 0x000ff4000383ffff */
[----:B------:R-:W1:Y:S01]  /*9ae0*/  LDCU.64 UR6, c[0x0][0x888] ;  /* 0x00011100ff0677ac */ /* 0x000e620008000a00 */
[----:B------:R-:W2:Y:S01]  /*9af0*/  LDCU.64 UR4, c[0x0][0x890] ;  /* 0x00011200ff0477ac */ /* 0x000ea20008000a00 */
[----:B-1----:R-:W-:Y:S02]  /*9b00*/  ISETP.NE.U32.AND P2, PT, RZ, UR6, PT ;  /* 0x00000006ff007c0c */ /* 0x002fe4000bf45070 */
[----:B--2---:R-:W-:Y:S02]  /*9b10*/  ISETP.NE.U32.AND P1, PT, RZ, UR4, PT ;  /* 0x00000004ff007c0c */ /* 0x004fe4000bf25070 */
[----:B------:R-:W-:Y:S02]  /*9b20*/  ISETP.NE.AND.EX P2, PT, RZ, UR7, PT, P2 ;  /* 0x00000007ff007c0c */ /* 0x000fe4000bf45320 */
[----:B------:R-:W-:-:S13]  /*9b30*/  ISETP.NE.AND.EX P0, PT, RZ, UR5, PT, P1 ;  /* 0x00000005ff007c0c */ /* 0x000fda000bf05310 */
[----:B------:R-:W-:Y:S05]  /*9b40*/  @P2 BRA P0, `(.L_x_151) ;  /* 0x00000000003c2947 */ /* 0x000fea0000000000 */
[----:B------:R-:W-:-:S13]  /*9b50*/  ISETP.NE.AND.EX P1, PT, RZ, UR5, PT, P1 ;  /* 0x00000005ff007c0c */ /* 0x000fda000bf25310 */
[----:B------:R-:W-:Y:S05]  /*9b60*/  @P1 BRA `(.L_x_152) ;  /* 0x00000000000c1947 */ /* 0x000fea0003800000 */
[----:B------:R-:W-:-:S13]  /*9b70*/  FSETP.NEU.AND P0, PT, R49, RZ, PT ;  /* 0x000000ff3100720b */ /* 0x000fda0003f0d000 */
[----:B------:R-:W-:Y:S05]  /*9b80*/  @!P0 EXIT ;  /* 0x000000000000894d */ /* 0x000fea0003800000 */
[----:B------:R-:W-:Y:S05]  /*9b90*/  BRA `(.L_x_151) ;  /* 0x0000000000287947 */ /* 0x000fea0003800000 */
.L_x_152:
[----:B------:R-:W-:Y:S01]  /*9ba0*/  ISETP.NE.AND P0, PT, R116, RZ, PT ;  /* 0x000000ff7400720c */ /* 0x000fe20003f05270 */
[----:B------:R-:W-:-:S12]  /*9bb0*/  BSSY.RECONVERGENT B0, `(.L_x_151) ;  /* 0x0000008000007945 */ /* 0x000fd80003800200 */
[----:B------:R-:W-:Y:S05]  /*9bc0*/  @P0 BRA `(.L_x_153) ;  /* 0x0000000000100947 */ /* 0x000fea0003800000 */
[----:B------:R-:W-:-:S04]  /*9bd0*/  ISETP.NE.U32.AND P0, PT, RZ, UR6, PT ;  /* 0x00000006ff007c0c */ /* 0x000fc8000bf05070 */
[----:B------:R-:W-:-:S13]  /*9be0*/  ISETP.NE.AND.EX P0, PT, RZ, UR7, PT, P0 ;  /* 0x00000007ff007c0c */ /* 0x000fda000bf05300 */
[----:B------:R-:W-:Y:S05]  /*9bf0*/  @!P0 EXIT ;  /* 0x000000000000894d */ /* 0x000fea0003800000 */
[----:B------:R-:W-:Y:S05]  /*9c00*/  BRA `(.L_x_154) ;  /* 0x0000000000087947 */ /* 0x000fea0003800000 */
.L_x_153:
[----:B------:R-:W-:-:S13]  /*9c10*/  FSETP.NEU.AND P0, PT, R49, RZ, PT ;  /* 0x000000ff3100720b */ /* 0x000fda0003f0d000 */
[----:B------:R-:W-:Y:S05]  /*9c20*/  @!P0 EXIT ;  /* 0x000000000000894d */ /* 0x000fea0003800000 */
.L_x_154:
[----:B------:R-:W-:Y:S05]  /*9c30*/  BSYNC.RECONVERGENT B0 ;  /* 0x0000000000007941 */ /* 0x000fea0003800200 */
.L_x_151:
[----:B------:R-:W-:Y:S01]  /*9c40*/  ULEA UR4, UR53, UR47, 0x3 ;  /* 0x0000002f35047291 */ /* 0x000fe2000f8e18ff */
[----:B------:R-:W-:-:S04]  /*9c50*/  DEPBAR.LE SB0, 0x0 ;  /* 0x000080000000791a */ /* 0x000fc80000000000 */
[----:B------:R-:W-:-:S04]  /*9c60*/  UIADD3 UR4, UPT, UPT, UR4, 0xa0, URZ ;  /* 0x000000a004047890 */ /* 0x000fc8000fffe0ff */
[----:B------:R-:W-:-:S09]  /*9c70*/  UPRMT UR4, UR46, 0x654, UR4 ;  /* 0x000006542e047896 */ /* 0x000fd20008000004 */
[----:B------:R-:W-:Y:S01]  /*9c80*/  SYNCS.ARRIVE.TRANS64.RED.A1T0 RZ, [UR4], RZ ;  /* 0x000000ffffff79a7 */ /* 0x000fe20008100404 */
[----:B------:R-:W-:Y:S05]  /*9c90*/  EXIT ;  /* 0x000000000000794d */ /* 0x000fea0003800000 */
.L_x_24:
[----:B--2---:R2:W4:Y:S02]  /*9ca0*/  SYNCS.PHASECHK.TRANS64.TRYWAIT P0, [R2+URZ+0x140], R5 ;  /* 0x00014005020075a7 */ /* 0x00452400080011ff */
[----:B----4-:R-:W-:Y:S05]  /*9cb0*/  @!P0 NANOSLEEP.SYNCS 0x989680 ;  /* 0x009896800000895d */ /* 0x010fea0003900000 */
[----:B------:R-:W4:Y:S02]  /*9cc0*/  @!P0 SYNCS.PHASECHK.TRANS64 P0, [R2+URZ+0x140], R5 ;  /* 0x00014005020085a7 */ /* 0x000f2400080010ff */
[----:B----4-:R-:W-:Y:S05]  /*9cd0*/  @!P0 BRA `(.L_x_24) ;  /* 0xfffffffc00f08947 */ /* 0x010fea000383ffff */
[----:B------:R-:W-:Y:S05]  /*9ce0*/  BRA `(.L_x_155) ;  /* 0xffffff7800d87947 */ /* 0x000fea000383ffff */
.L_x_27:
[----:B------:R-:W-:-:S07]  /*9cf0*/  MOV R2, UR49 ;  /* 0x0000003100027c02 */ /* 0x000fce0008000f00 */
.L_x_156:
[----:B-1----:R1:W2:Y:S02]  /*9d00*/  SYNCS.PHASECHK.TRANS64.TRYWAIT P0, [R2+URZ+0x40], R4 ;  /* 0x00004004020075a7 */ /* 0x0022a400080011ff */
[----:B--2---:R-:W-:Y:S05]  /*9d10*/  @!P0 NANOSLEEP.SYNCS 0x989680 ;  /* 0x009896800000895d */ /* 0x004fea0003900000 */
[----:B------:R-:W2:Y:S02]  /*9d20*/  @!P0 SYNCS.PHASECHK.TRANS64 P0, [R2+URZ+0x40], R4 ;  /* 0x00004004020085a7 */ /* 0x000ea400080010ff */
[----:B--2---:R-:W-:Y:S05]  /*9d30*/  @!P0 BRA `(.L_x_156) ;  /* 0xfffffffc00f08947 */ /* 0x004fea000383ffff */
[----:B------:R-:W-:Y:S05]  /*9d40*/  BRA `(.L_x_26) ;  /* 0xffffff7c00407947 */ /* 0x000fea000383ffff */
.L_x_34:
[----:B-1----:R-:W-:-:S07]  /*9d50*/  MOV R2, UR17 ;  /* 0x0000001100027c02 */ /* 0x002fce0008000f00 */
.L_x_157:
[----:B-1----:R1:W2:Y:S02]  /*9d60*/  SYNCS.PHASECHK.TRANS64.TRYWAIT P0, [R2+URZ+0x40], R4 ;  /* 0x00004004020075a7 */ /* 0x0022a400080011ff */
[----:B--2---:R-:W-:Y:S05]  /*9d70*/  @!P0 NANOSLEEP.SYNCS 0x989680 ;  /* 0x009896800000895d */ /* 0x004fea0003900000 */
[----:B------:R-:W2:Y:S02]  /*9d80*/  @!P0 SYNCS.PHASECHK.TRANS64 P0, [R2+URZ+0x40], R4 ;  /* 0x00004004020085a7 */ /* 0x000ea400080010ff */
[----:B--2---:R-:W-:Y:S05]  /*9d90*/  @!P0 BRA `(.L_x_157) ;  /* 0xfffffffc00f08947 */ /* 0x004fea000383ffff */
[----:B------:R-:W-:Y:S05]  /*9da0*/  BRA `(.L_x_33) ;  /* 0xffffff8000007947 */ /* 0x000fea000383ffff */
.L_x_39:
[----:B-1----:R1:W2:Y:S02]  /*9db0*/  SYNCS.PHASECHK.TRANS64.TRYWAIT P0, [R2+URZ+0xd0], R3 ;  /* 0x0000d003020075a7 */ /* 0x0022a400080011ff */
[----:B--2---:R-:W-:Y:S05]  /*9dc0*/  @!P0 NANOSLEEP.SYNCS 0x989680 ;  /* 0x009896800000895d */ /* 0x004fea0003900000 */
[----:B------:R-:W2:Y:S02]  /*9dd0*/  @!P0 SYNCS.PHASECHK.TRANS64 P0, [R2+URZ+0xd0], R3 ;  /* 0x0000d003020085a7 */ /* 0x000ea400080010ff */
[----:B--2---:R-:W-:Y:S05]  /*9de0*/  @!P0 BRA `(.L_x_39) ;  /* 0xfffffffc00f08947 */ /* 0x004fea000383ffff */
[----:B------:R-:W-:Y:S05]  /*9df0*/  BRA `(.L_x_158) ;  /* 0xffffff8000a47947 */ /* 0x000fea000383ffff */
.L_x_43:
[----:B---3--:R-:W-:-:S07]  /*9e00*/  MOV R0, UR4 ;  /* 0x0000000400007c02 */ /* 0x008fce0008000f00 */
.L_x_159:
[----:B-1----:R1:W2:Y:S02]  /*9e10*/  SYNCS.PHASECHK.TRANS64.TRYWAIT P0, [R0+URZ], R2 ;  /* 0x00000002000075a7 */ /* 0x0022a400080011ff */
[----:B--2---:R-:W-:Y:S05]  /*9e20*/  @!P0 NANOSLEEP.SYNCS 0x989680 ;  /* 0x009896800000895d */ /* 0x004fea0003900000 */
[----:B------:R-:W2:Y:S02]  /*9e30*/  @!P0 SYNCS.PHASECHK.TRANS64 P0, [R0+URZ], R2 ;  /* 0x00000002000085a7 */ /* 0x000ea400080010ff */
[----:B--2---:R-:W-:Y:S05]  /*9e40*/  @!P0 BRA `(.L_x_159) ;  /* 0xfffffffc00f08947 */ /* 0x004fea000383ffff */
[----:B------:R-:W-:Y:S05]  /*9e50*/  BRA `(.L_x_160) ;  /* 0xffffff8800147947 */ /* 0x000fea000383ffff */
.L_x_44:
[----:B---3--:R-:W-:-:S07]  /*9e60*/  MOV R0, UR4 ;  /* 0x0000000400007c02 */ /* 0x008fce0008000f00 */
.L_x_161:
[----:B-1----:R1:W2:Y:S02]  /*9e70*/  SYNCS.PHASECHK.TRANS64.TRYWAIT P0, [R0+URZ], R3 ;  /* 0x00000003000075a7 */ /* 0x0022a400080011ff */
[----:B--2---:R-:W-:Y:S05]  /*9e80*/  @!P0 NANOSLEEP.SYNCS 0x989680 ;  /* 0x009896800000895d */ /* 0x004fea0003900000 */
[----:B------:R-:W2:Y:S02]  /*9e90*/  @!P0 SYNCS.PHASECHK.TRANS64 P0, [R0+URZ], R3 ;  /* 0x00000003000085a7 */ /* 0x000ea400080010ff */
[----:B--2---:R-:W-:Y:S05]  /*9ea0*/  @!P0 BRA `(.L_x_161) ;  /* 0xfffffffc00f08947 */ /* 0x004fea000383ffff */
[----:B------:R-:W-:Y:S05]  /*9eb0*/  BRA `(.L_x_162) ;  /* 0xffffff8800207947 */ /* 0x000fea000383ffff */
.L_x_45:
[----:B---3--:R-:W-:-:S07]  /*9ec0*/  MOV R0, UR4 ;  /* 0x0000000400007c02 */ /* 0x008fce0008000f00 */
.L_x_163:
[----:B-1----:R1:W2:Y:S02]  /*9ed0*/  SYNCS.PHASECHK.TRANS64.TRYWAIT P0, [R0+URZ], R3 ;  /* 0x00000003000075a7 */ /* 0x0022a400080011ff */
[----:B--2---:R-:W-:Y:S05]  /*9ee0*/  @!P0 NANOSLEEP.SYNCS 0x989680 ;  /* 0x009896800000895d */ /* 0x004fea0003900000 */
[----:B------:R-:W2:Y:S02]  /*9ef0*/  @!P0 SYNCS.PHASECHK.TRANS64 P0, [R0+URZ], R3 ;  /* 0x00000003000085a7 */ /* 0x000ea400080010ff */
[----:B--2---:R-:W-:Y:S05]  /*9f00*/  @!P0 BRA `(.L_x_163) ;  /* 0xfffffffc00f08947 */ /* 0x004fea000383ffff */
[----:B------:R-:W-:Y:S05]  /*9f10*/  BRA `(.L_x_164) ;  /* 0xffffff88002c7947 */ /* 0x000fea000383ffff */
.L_x_46:
[----:B---3--:R-:W-:-:S07]  /*9f20*/  MOV R0, UR4 ;  /* 0x0000000400007c02 */ /* 0x008fce0008000f00 */
.L_x_165:
[----:B-1----:R1:W2:Y:S02]  /*9f30*/  SYNCS.PHASECHK.TRANS64.TRYWAIT P0, [R0+URZ], R3 ;  /* 0x00000003000075a7 */ /* 0x0022a400080011ff */
[----:B--2---:R-:W-:Y:S05]  /*9f40*/  @!P0 NANOSLEEP.SYNCS 0x989680 ;  /* 0x009896800000895d */ /* 0x004fea0003900000 */
[----:B------:R-:W2:Y:S02]  /*9f50*/  @!P0 SYNCS.PHASECHK.TRANS64 P0, [R0+URZ], R3 ;  /* 0x00000003000085a7 */ /* 0x000ea400080010ff */
[----:B--2---:R-:W-:Y:S05]  /*9f60*/  @!P0 BRA `(.L_x_165) ;  /* 0xfffffffc00f08947 */ /* 0x004fea000383ffff */
[----:B------:R-:W-:Y:S05]  /*9f70*/  BRA `(.L_x_166) ;  /* 0xffffff8800387947 */ /* 0x000fea000383ffff */
.L_x_47:
[----:B---3--:R-:W-:-:S07]  /*9f80*/  MOV R0, UR4 ;  /* 0x0000000400007c02 */ /* 0x008fce0008000f00 */
.L_x_167:
[----:B-1----:R1:W2:Y:S02]  /*9f90*/  SYNCS.PHASECHK.TRANS64.TRYWAIT P0, [R0+URZ], R3 ;  /* 0x00000003000075a7 */ /* 0x0022a400080011ff */
[----:B--2---:R-:W-:Y:S05]  /*9fa0*/  @!P0 NANOSLEEP.SYNCS 0x989680 ;  /* 0x009896800000895d */ /* 0x004fea0003900000 */
[----:B------:R-:W2:Y:S02]  /*9fb0*/  @!P0 SYNCS.PHASECHK.TRANS64 P0, [R0+URZ], R3 ;  /* 0x00000003000085a7 */ /* 0x000ea400080010ff */
[----:B--2---:R-:W-:Y:S05]  /*9fc0*/  @!P0 BRA `(.L_x_167) ;  /* 0xfffffffc00f08947 */ /* 0x004fea000383ffff */
[----:B------:R-:W-:Y:S05]  /*9fd0*/  BRA `(.L_x_168) ;  /* 0xffffff8800447947 */ /* 0x000fea000383ffff */
.L_x_48:
[----:B---3--:R-:W-:-:S07]  /*9fe0*/  MOV R0, UR4 ;  /* 0x0000000400007c02 */ /* 0x008fce0008000f00 */
.L_x_169:
[----:B-1----:R1:W2:Y:S02]  /*9ff0*/  SYNCS.PHASECHK.TRANS64.TRYWAIT P0, [R0+URZ], R3 ;  /* 0x00000003000075a7 */ /* 0x0022a400080011ff */
[----:B--2---:R-:W-:Y:S05]  /*a000*/  @!P0 NANOSLEEP.SYNCS 0x989680 ;  /* 0x009896800000895d */ /* 0x004fea0003900000 */
[----:B------:R-:W2:Y:S02]  /*a010*/  @!P0 SYNCS.PHASECHK.TRANS64 P0, [R0+URZ], R3 ;  /* 0x00000003000085a7 */ /* 0x000ea400080010ff */
[----:B--2---:R-:W-:Y:S05]  /*a020*/  @!P0 BRA `(.L_x_169) ;  /* 0xfffffffc00f08947 */ /* 0x004fea000383ffff */
[----:B------:R-:W-:Y:S05]  /*a030*/  BRA `(.L_x_170) ;  /* 0xffffff8800507947 */ /* 0x000fea000383ffff */
.L_x_49:
[----:B---3--:R-:W-:-:S07]  /*a040*/  MOV R0, UR4 ;  /* 0x0000000400007c02 */ /* 0x008fce0008000f00 */
.L_x_171:
[----:B-1----:R1:W2:Y:S02]  /*a050*/  SYNCS.PHASECHK.TRANS64.TRYWAIT P0, [R0+URZ], R3 ;  /* 0x00000003000075a7 */ /* 0x0022a400080011ff */
[----:B--2---:R-:W-:Y:S05]  /*a060*/  @!P0 NANOSLEEP.SYNCS 0x989680 ;  /* 0x009896800000895d */ /* 0x004fea0003900000 */
[----:B------:R-:W2:Y:S02]  /*a070*/  @!P0 SYNCS.PHASECHK.TRANS64 P0, [R0+URZ], R3 ;  /* 0x00000003000085a7 */ /* 0x000ea400080010ff */
[----:B--2---:R-:W-:Y:S05]  /*a080*/  @!P0 BRA `(.L_x_171) ;  /* 0xfffffffc00f08947 */ /* 0x004fea000383ffff */
[----:B------:R-:W-:Y:S05]  /*a090*/  BRA `(.L_x_172) ;  /* 0xffffff88005c7947 */ /* 0x000fea000383ffff */
.L_x_52:
[----:B-1----:R1:W2:Y:S02]  /*a0a0*/  SYNCS.PHASECHK.TRANS64.TRYWAIT P0, [R0+URZ+0x130], R4 ;  /* 0x00013004000075a7 */ /* 0x0022a400080011ff */
[----:B--2---:R-:W-:Y:S05]  /*a0b0*/  @!P0 NANOSLEEP.SYNCS 0x989680 ;  /* 0x009896800000895d */ /* 0x004fea0003900000 */
[----:B------:R-:W2:Y:S02]  /*a0c0*/  @!P0 SYNCS.PHASECHK.TRANS64 P0, [R0+URZ+0x130], R4 ;  /* 0x00013004000085a7 */ /* 0x000ea400080010ff */
[----:B--2---:R-:W-:Y:S05]  /*a0d0*/  @!P0 BRA `(.L_x_52) ;  /* 0xfffffffc00f08947 */ /* 0x004fea000383ffff */
[----:B------:R-:W-:Y:S05]  /*a0e0*/  BRA `(.L_x_173) ;  /* 0xffffff8800b87947 */ /* 0x000fea000383ffff */
.L_x_53:
[----:B------:R-:W-:-:S07]  /*a0f0*/  MOV R0, UR5 ;  /* 0x0000000500007c02 */ /* 0x000fce0008000f00 */
.L_x_174:
[----:B-1----:R1:W2:Y:S02]  /*a100*/  SYNCS.PHASECHK.TRANS64.TRYWAIT P0, [R0+URZ+0xe0], R5 ;  /* 0x0000e005000075a7 */ /* 0x0022a400080011ff */
[----:B--2---:R-:W-:Y:S05]  /*a110*/  @!P0 NANOSLEEP.SYNCS 0x989680 ;  /* 0x009896800000895d */ /* 0x004fea0003900000 */
[----:B------:R-:W2:Y:S02]  /*a120*/  @!P0 SYNCS.PHASECHK.TRANS64 P0, [R0+URZ+0xe0], R5 ;  /* 0x0000e005000085a7 */ /* 0x000ea400080010ff */
[----:B--2---:R-:W-:Y:S05]  /*a130*/  @!P0 BRA `(.L_x_174) ;  /* 0xfffffffc00f08947 */ /* 0x004fea000383ffff */
[----:B------:R-:W-:Y:S05]  /*a140*/  BRA `(.L_x_175) ;  /* 0xffffff8800c87947 */ /* 0x000fea000383ffff */
.L_x_54:
[----:B-1----:R1:W2:Y:S02]  /*a150*/  SYNCS.PHASECHK.TRANS64.TRYWAIT P1, [R0+URZ+0xd0], R4 ;  /* 0x0000d004000075a7 */ /* 0x0022a400080211ff */
[----:B--2---:R-:W-:Y:S05]  /*a160*/  @!P1 NANOSLEEP.SYNCS 0x989680 ;  /* 0x009896800000995d */ /* 0x004fea0003900000 */
[----:B------:R-:W2:Y:S02]  /*a170*/  @!P1 SYNCS.PHASECHK.TRANS64 P1, [R0+URZ+0xd0], R4 ;  /* 0x0000d004000095a7 */ /* 0x000ea400080210ff */
[----:B--2---:R-:W-:Y:S05]  /*a180*/  @!P1 BRA `(.L_x_54) ;  /* 0xfffffffc00f09947 */ /* 0x004fea000383ffff */
[----:B------:R-:W-:Y:S05]  /*a190*/  BRA `(.L_x_176) ;  /* 0xffffff8800f87947 */ /* 0x000fea000383ffff */
.L_x_57:
[----:B------:R-:W-:-:S07]  /*a1a0*/  MOV R0, UR5 ;  /* 0x0000000500007c02 */ /* 0x000fce0008000f00 */
.L_x_177:
[----:B-1----:R1:W2:Y:S02]  /*a1b0*/  SYNCS.PHASECHK.TRANS64.TRYWAIT P0, [R0+URZ+0xe0], R2 ;  /* 0x0000e002000075a7 */ /* 0x0022a400080011ff */
[----:B--2---:R-:W-:Y:S05]  /*a1c0*/  @!P0 NANOSLEEP.SYNCS 0x989680 ;  /* 0x009896800000895d */ /* 0x004fea0003900000 */
[----:B------:R-:W2:Y:S02]  /*a1d0*/  @!P0 SYNCS.PHASECHK.TRANS64 P0, [R0+URZ+0xe0], R2 ;  /* 0x0000e002000085a7 */ /* 0x000ea400080010ff */
[----:B--2---:R-:W-:Y:S05]  /*a1e0*/  @!P0 BRA `(.L_x_177) ;  /* 0xfffffffc00f08947 */ /* 0x004fea000383ffff */
[----:B------:R-:W-:Y:S05]  /*a1f0*/  BRA `(.L_x_56) ;  /* 0xffffff8c004c7947 */ /* 0x000fea000383ffff */
.L_x_66:
[----:B-1----:R-:W-:-:S04]  /*a200*/  MOV R3, UR6 ;  /* 0x0000000600037c02 */ /* 0x002fc80008000f00 */
[----:B------:R1:W2:Y:S03]  /*a210*/  SYNCS.PHASECHK.TRANS64.TRYWAIT P0, [R3+URZ+0x8], R4 ;  /* 0x00000804030075a7 */ /* 0x0002a600080011ff */
[----:B--2---:R-:W-:Y:S05]  /*a220*/  @!P0 NANOSLEEP.SYNCS 0x989680 ;  /* 0x009896800000895d */ /* 0x004fea0003900000 */
[----:B------:R-:W2:Y:S02]  /*a230*/  @!P0 SYNCS.PHASECHK.TRANS64 P0, [R3+URZ+0x8], R4 ;  /* 0x00000804030085a7 */ /* 0x000ea400080010ff */
[----:B--2---:R-:W-:Y:S05]  /*a240*/  @!P0 BRA `(.L_x_66) ;  /* 0xfffffffc00ec8947 */ /* 0x004fea000383ffff */
[----:B------:R-:W-:Y:S05]  /*a250*/  BRA `(.L_x_65) ;  /* 0xffffff9000007947 */ /* 0x000fea000383ffff */
.L_x_68:
[----:B------:R-:W-:Y:S01]  /*a260*/  BSSY B0, `(.L_x_178) ;  /* 0x0000006000007945 */ /* 0x000fe20003800000 */
[----:B------:R-:W-:-:S07]  /*a270*/  MOV R15, 0xffffffff ;  /* 0xffffffff000f7802 */ /* 0x000fce0000000f00 */
[----:B-1---5:R-:W-:Y:S05]  /*a280*/  WARPSYNC.COLLECTIVE R15, `(.L_x_179) ;  /* 0x000000000f0c7348 */ /* 0x022fea0003c00000 */
[----:B------:R-:W-:Y:S02]  /*a290*/  ELECT P6, UR79, PT ;  /* 0x00000000004f782f */ /* 0x000fe400038c0000 */
[----:B------:R-:W-:Y:S01]  /*a2a0*/  MOV R14, UR79 ;  /* 0x0000004f000e7c02 */ /* 0x000fe20008000f00 */
[----:B-1---5:R-:W-:Y:S10]  /*a2b0*/  ENDCOLLECTIVE ;  /* 0x000000000000791b */ /* 0x022ff40003800000 */
.L_x_179:
[----:B------:R-:W-:Y:S05]  /*a2c0*/  BSYNC B0 ;  /* 0x0000000000007941 */ /* 0x000fea0003800000 */
.L_x_178:
[----:B------:R-:W-:Y:S05]  /*a2d0*/  BRA `(.L_x_180) ;  /* 0xffffff9000307947 */ /* 0x000fea000383ffff */
.L_x_70:
[----:B-1----:R-:W-:-:S04]  /*a2e0*/  MOV R0, UR6 ;  /* 0x0000000600007c02 */ /* 0x002fc80008000f00 */
[----:B------:R1:W2:Y:S03]  /*a2f0*/  SYNCS.PHASECHK.TRANS64.TRYWAIT P0, [R0+URZ+0x8], R2 ;  /* 0x00000802000075a7 */ /* 0x0002a600080011ff */
[----:B--2---:R-:W-:Y:S05]  /*a300*/  @!P0 NANOSLEEP.SYNCS 0x989680 ;  /* 0x009896800000895d */ /* 0x004fea0003900000 */
[----:B------:R-:W2:Y:S02]  /*a310*/  @!P0 SYNCS.PHASECHK.TRANS64 P0, [R0+URZ+0x8], R2 ;  /* 0x00000802000085a7 */ /* 0x000ea400080010ff */
[----:B--2---:R-:W-:Y:S05]  /*a320*/  @!P0 BRA `(.L_x_70) ;  /* 0xfffffffc00ec8947 */ /* 0x004fea000383ffff */
[----:B------:R-:W-:Y:S05]  /*a330*/  BRA `(.L_x_69) ;  /* 0xffffff9000347947 */ /* 0x000fea000383ffff */
.L_x_71:
[----:B-1----:R1:W2:Y:S02]  /*a340*/  SYNCS.PHASECHK.TRANS64.TRYWAIT P0, [R0+URZ+0xd0], R4 ;  /* 0x0000d004000075a7 */ /* 0x0022a400080011ff */
[----:B--2---:R-:W-:Y:S05]  /*a350*/  @!P0 NANOSLEEP.SYNCS 0x989680 ;  /* 0x009896800000895d */ /* 0x004fea0003900000 */
[----:B------:R-:W2:Y:S02]  /*a360*/  @!P0 SYNCS.PHASECHK.TRANS64 P0, [R0+URZ+0xd0], R4 ;  /* 0x0000d004000085a7 */ /* 0x000ea400080010ff */
[----:B--2---:R-:W-:Y:S05]  /*a370*/  @!P0 BRA `(.L_x_71) ;  /* 0xfffffffc00f08947 */ /* 0x004fea000383ffff */
[----:B------:R-:W-:Y:S05]  /*a380*/  BRA `(.L_x_181) ;  /* 0xffffff9400207947 */ /* 0x000fea000383ffff */
.L_x_73:
[----:B------:R-:W-:-:S07]  /*a390*/  MOV R0, UR9 ;  /* 0x0000000900007c02 */ /* 0x000fce0008000f00 */
.L_x_182:
[----:B-1----:R1:W2:Y:S02]  /*a3a0*/  SYNCS.PHASECHK.TRANS64.TRYWAIT P0, [R0+URZ+0x110], R4 ;  /* 0x00011004000075a7 */ /* 0x0022a400080011ff */
[----:B--2---:R-:W-:Y:S05]  /*a3b0*/  @!P0 NANOSLEEP.SYNCS 0x989680 ;  /* 0x009896800000895d */ /* 0x004fea0003900000 */
[----:B------:R-:W2:Y:S02]  /*a3c0*/  @!P0 SYNCS.PHASECHK.TRANS64 P0, [R0+URZ+0x110], R4 ;  /* 0x00011004000085a7 */ /* 0x000ea400080010ff */
[----:B--2---:R-:W-:Y:S05]  /*a3d0*/  @!P0 BRA `(.L_x_182) ;  /* 0xfffffffc00f08947 */ /* 0x004fea000383ffff */
[----:B------:R-:W-:Y:S05]  /*a3e0*/  BRA `(.L_x_183) ;  /* 0xffffff94006c7947 */ /* 0x000fea000383ffff */
.L_x_76:
[----:B------:R-:W-:Y:S07]  /*a3f0*/  MOV R0, UR8 ;  /* 0x0000000800007c02 */ /* 0x000fee0008000f00 */
.L_x_184:
[----:B-1----:R1:W2:Y:S02]  /*a400*/  SYNCS.PHASECHK.TRANS64.TRYWAIT P0, [R0+URZ], R4 ;  /* 0x00000004000075a7 */ /* 0x0022a400080011ff */
[----:B--2---:R-:W-:Y:S05]  /*a410*/  @!P0 NANOSLEEP.SYNCS 0x989680 ;  /* 0x009896800000895d */ /* 0x004fea0003900000 */
[----:B------:R-:W2:Y:S02]  /*a420*/  @!P0 SYNCS.PHASECHK.TRANS64 P0, [R0+URZ], R4 ;  /* 0x00000004000085a7 */ /* 0x000ea400080010ff */
[----:B--2---:R-:W-:Y:S05]  /*a430*/  @!P0 BRA `(.L_x_184) ;  /* 0xfffffffc00f08947 */ /* 0x004fea000383ffff */
[----:B------:R-:W-:Y:S05]  /*a440*/  BRA `(.L_x_75) ;  /* 0xffffff9400807947 */ /* 0x000fea000383ffff */
.L_x_80:
[----:B-1----:R-:W-:-:S07]  /*a450*/  MOV R0, UR8 ;  /* 0x0000000800007c02 */ /* 0x002fce0008000f00 */
.L_x_185:
[----:B-1----:R1:W2:Y:S02]  /*a460*/  SYNCS.PHASECHK.TRANS64.TRYWAIT P0, [R0+URZ], R2 ;  /* 0x00000002000075a7 */ /* 0x0022a400080011ff */
[----:B--2---:R-:W-:Y:S05]  /*a470*/  @!P0 NANOSLEEP.SYNCS 0x989680 ;  /* 0x009896800000895d */ /* 0x004fea0003900000 */
[----:B------:R-:W2:Y:S02]  /*a480*/  @!P0 SYNCS.PHASECHK.TRANS64 P0, [R0+URZ], R2 ;  /* 0x00000002000085a7 */ /* 0x000ea400080010ff */
[----:B--2---:R-:W-:Y:S05]  /*a490*/  @!P0 BRA `(.L_x_185) ;  /* 0xfffffffc00f08947 */ /* 0x004fea000383ffff */
[----:B------:R-:W-:Y:S05]  /*a4a0*/  BRA `(.L_x_186) ;  /* 0xffffff9800747947 */ /* 0x000fea000383ffff */
.L_x_81:
[----:B------:R-:W-:-:S07]  /*a4b0*/  MOV R0, UR8 ;  /* 0x0000000800007c02 */ /* 0x000fce0008000f00 */
.L_x_187:
[----:B-1----:R1:W2:Y:S02]  /*a4c0*/  SYNCS.PHASECHK.TRANS64.TRYWAIT P0, [R0+URZ], R3 ;  /* 0x00000003000075a7 */ /* 0x0022a400080011ff */
[----:B--2---:R-:W-:Y:S05]  /*a4d0*/  @!P0 NANOSLEEP.SYNCS 0x989680 ;  /* 0x009896800000895d */ /* 0x004fea0003900000 */
[----:B------:R-:W2:Y:S02]  /*a4e0*/  @!P0 SYNCS.PHASECHK.TRANS64 P0, [R0+URZ], R3 ;  /* 0x00000003000085a7 */ /* 0x000ea400080010ff */
[----:B--2---:R-:W-:Y:S05]  /*a4f0*/  @!P0 BRA `(.L_x_187) ;  /* 0xfffffffc00f08947 */ /* 0x004fea000383ffff */
[----:B------:R-:W-:Y:S05]  /*a500*/  BRA `(.L_x_188) ;  /* 0xffffff9800807947 */ /* 0x000fea000383ffff */
.L_x_82:
[----:B------:R-:W-:-:S07]  /*a510*/  MOV R0, UR8 ;  /* 0x0000000800007c02 */ /* 0x000fce0008000f00 */
.L_x_189:
[----:B-1----:R1:W2:Y:S02]  /*a520*/  SYNCS.PHASECHK.TRANS64.TRYWAIT P0, [R0+URZ], R3 ;  /* 0x00000003000075a7 */ /* 0x0022a400080011ff */
[----:B--2---:R-:W-:Y:S05]  /*a530*/  @!P0 NANOSLEEP.SYNCS 0x989680 ;  /* 0x009896800000895d */ /* 0x004fea0003900000 */
[----:B------:R-:W2:Y:S02]  /*a540*/  @!P0 SYNCS.PHASECHK.TRANS64 P0, [R0+URZ], R3 ;  /* 0x00000003000085a7 */ /* 0x000ea400080010ff */
[----:B--2---:R-:W-:Y:S05]  /*a550*/  @!P0 BRA `(.L_x_189) ;  /* 0xfffffffc00f08947 */ /* 0x004fea000383ffff */
[----:B------:R-:W-:Y:S05]  /*a560*/  BRA `(.L_x_190) ;  /* 0xffffff98008c7947 */ /* 0x000fea000383ffff */
.L_x_85:
[----:B------:R-:W-:-:S07]  /*a570*/  MOV R0, UR7 ;  /* 0x0000000700007c02 */ /* 0x000fce0008000f00 */
.L_x_191:
[----:B-1----:R1:W2:Y:S02]  /*a580*/  SYNCS.PHASECHK.TRANS64.TRYWAIT P1, [R0+URZ+0x150], R2 ;  /* 0x00015002000075a7 */ /* 0x0022a400080211ff */
[----:B--2---:R-:W-:Y:S05]  /*a590*/  @!P1 NANOSLEEP.SYNCS 0x989680 ;  /* 0x009896800000995d */ /* 0x004fea0003900000 */
[----:B------:R-:W2:Y:S02]  /*a5a0*/  @!P1 SYNCS.PHASECHK.TRANS64 P1, [R0+URZ+0x150], R2 ;  /* 0x00015002000095a7 */ /* 0x000ea400080210ff */
[----:B--2---:R-:W-:Y:S05]  /*a5b0*/  @!P1 BRA `(.L_x_191) ;  /* 0xfffffffc00f09947 */ /* 0x004fea000383ffff */
[----:B------:R-:W-:Y:S05]  /*a5c0*/  BRA `(.L_x_192) ;  /* 0xffffff9800d87947 */ /* 0x000fea000383ffff */
.L_x_90:
[----:B----4-:R4:W1:Y:S02]  /*a5d0*/  SYNCS.PHASECHK.TRANS64.TRYWAIT P0, [R0+URZ+0xd0], R2 ;  /* 0x0000d002000075a7 */ /* 0x01086400080011ff */
[----:B-1----:R-:W-:Y:S05]  /*a5e0*/  @!P0 NANOSLEEP.SYNCS 0x989680 ;  /* 0x009896800000895d */ /* 0x002fea0003900000 */
[----:B------:R-:W1:Y:S02]  /*a5f0*/  @!P0 SYNCS.PHASECHK.TRANS64 P0, [R0+URZ+0xd0], R2 ;  /* 0x0000d002000085a7 */ /* 0x000e6400080010ff */
[----:B-1----:R-:W-:Y:S05]  /*a600*/  @!P0 BRA `(.L_x_90) ;  /* 0xfffffffc00f08947 */ /* 0x002fea000383ffff */
[----:B------:R-:W-:Y:S05]  /*a610*/  BRA `(.L_x_193) ;  /* 0xffffff9c00ec7947 */ /* 0x000fea000383ffff */
.L_x_93:
[----:B------:R-:W-:Y:S07]  /*a620*/  MOV R0, UR6 ;  /* 0x0000000600007c02 */ /* 0x000fee0008000f00 */
.L_x_194:
[----:B-1----:R1:W4:Y:S02]  /*a630*/  SYNCS.PHASECHK.TRANS64.TRYWAIT P0, [R0+URZ+0xc8], R2 ;  /* 0x0000c802000075a7 */ /* 0x00232400080011ff */
[----:B----4-:R-:W-:Y:S05]  /*a640*/  @!P0 NANOSLEEP.SYNCS 0x989680 ;  /* 0x009896800000895d */ /* 0x010fea0003900000 */
[----:B------:R-:W4:Y:S02]  /*a650*/  @!P0 SYNCS.PHASECHK.TRANS64 P0, [R0+URZ+0xc8], R2 ;  /* 0x0000c802000085a7 */ /* 0x000f2400080010ff */
[----:B----4-:R-:W-:Y:S05]  /*a660*/  @!P0 BRA `(.L_x_194) ;  /* 0xfffffffc00f08947 */ /* 0x010fea000383ffff */
[----:B------:R-:W-:Y:S05]  /*a670*/  BRA `(.L_x_92) ;  /* 0xffffffa000cc7947 */ /* 0x000fea000383ffff */
.L_x_96:
[----:B------:R-:W-:Y:S07]  /*a680*/  MOV R0, UR6 ;  /* 0x0000000600007c02 */ /* 0x000fee0008000f00 */
.L_x_195:
[----:B-1----:R1:W2:Y:S02]  /*a690*/  SYNCS.PHASECHK.TRANS64.TRYWAIT P0, [R0+URZ+0xa0], R32 ;  /* 0x0000a020000075a7 */ /* 0x0022a400080011ff */
[----:B--2---:R-:W-:Y:S05]  /*a6a0*/  @!P0 NANOSLEEP.SYNCS 0x989680 ;  /* 0x009896800000895d */ /* 0x004fea0003900000 */
[----:B------:R-:W2:Y:S02]  /*a6b0*/  @!P0 SYNCS.PHASECHK.TRANS64 P0, [R0+URZ+0xa0], R32 ;  /* 0x0000a020000085a7 */ /* 0x000ea400080010ff */
[----:B--2---:R-:W-:Y:S05]  /*a6c0*/  @!P0 BRA `(.L_x_195) ;  /* 0xfffffffc00f08947 */ /* 0x004fea000383ffff */
[----:B------:R-:W-:Y:S05]  /*a6d0*/  BRA `(.L_x_196) ;  /* 0xffffffa400447947 */ /* 0x000fea000383ffff */
.L_x_97:
[----:B------:R-:W-:Y:S07]  /*a6e0*/  MOV R0, UR6 ;  /* 0x0000000600007c02 */ /* 0x000fee0008000f00 */
.L_x_197:
[----:B-1----:R1:W2:Y:S02]  /*a6f0*/  SYNCS.PHASECHK.TRANS64.TRYWAIT P0, [R0+URZ+0xa8], R32 ;  /* 0x0000a820000075a7 */ /* 0x0022a400080011ff */
[----:B--2---:R-:W-:Y:S05]  /*a700*/  @!P0 NANOSLEEP.SYNCS 0x989680 ;  /* 0x009896800000895d */ /* 0x004fea0003900000 */
[----:B------:R-:W2:Y:S02]  /*a710*/  @!P0 SYNCS.PHASECHK.TRANS64 P0, [R0+URZ+0xa8], R32 ;  /* 0x0000a820000085a7 */ /* 0x000ea400080010ff */
[----:B--2---:R-:W-:Y:S05]  /*a720*/  @!P0 BRA `(.L_x_197) ;  /* 0xfffffffc00f08947 */ /* 0x004fea000383ffff */
[----:B------:R-:W-:Y:S05]  /*a730*/  BRA `(.L_x_198) ;  /* 0xffffffa4009c7947 */ /* 0x000fea000383ffff */
.L_x_98:
[----:B------:R-:W-:Y:S07]  /*a740*/  MOV R0, UR6 ;  /* 0x0000000600007c02 */ /* 0x000fee0008000f00 */
.L_x_199:
[----:B-1----:R1:W2:Y:S02]  /*a750*/  SYNCS.PHASECHK.TRANS64.TRYWAIT P0, [R0+URZ+0xb0], R32 ;  /* 0x0000b020000075a7 */ /* 0x0022a400080011ff */
[----:B--2---:R-:W-:Y:S05]  /*a760*/  @!P0 NANOSLEEP.SYNCS 0x989680 ;  /* 0x009896800000895d */ /* 0x004fea0003900000 */
[----:B------:R-:W2:Y:S02]  /*a770*/  @!P0 SYNCS.PHASECHK.TRANS64 P0, [R0+URZ+0xb0], R32 ;  /* 0x0000b020000085a7 */ /* 0x000ea400080010ff */
[----:B--2---:R-:W-:Y:S05]  /*a780*/  @!P0 BRA `(.L_x_199) ;  /* 0xfffffffc00f08947 */ /* 0x004fea000383ffff */
[----:B------:R-:W-:Y:S05]  /*a790*/  BRA `(.L_x_200) ;  /* 0xffffffa400fc7947 */ /* 0x000fea000383ffff */
.L_x_99:
[----:B------:R-:W-:Y:S07]  /*a7a0*/  MOV R0, UR6 ;  /* 0x0000000600007c02 */ /* 0x000fee0008000f00 */
.L_x_201:
[----:B-1----:R1:W2:Y:S02]  /*a7b0*/  SYNCS.PHASECHK.TRANS64.TRYWAIT P0, [R0+URZ+0xb8], R32 ;  /* 0x0000b820000075a7 */ /* 0x0022a400080011ff */
[----:B--2---:R-:W-:Y:S05]  /*a7c0*/  @!P0 NANOSLEEP.SYNCS 0x989680 ;  /* 0x009896800000895d */ /* 0x004fea0003900000 */
[----:B------:R-:W2:Y:S02]  /*a7d0*/  @!P0 SYNCS.PHASECHK.TRANS64 P0, [R0+URZ+0xb8], R32 ;  /* 0x0000b820000085a7 */ /* 0x000ea400080010ff */
[----:B--2---:R-:W-:Y:S05]  /*a7e0*/  @!P0 BRA `(.L_x_201) ;  /* 0xfffffffc00f08947 */ /* 0x004fea000383ffff */
[----:B------:R-:W-:Y:S05]  /*a7f0*/  BRA `(.L_x_202) ;  /* 0xffffffa8009c7947 */ /* 0x000fea000383ffff */
.L_x_101:
[----:B------:R-:W-:-:S07]  /*a800*/  MOV R0, UR6 ;  /* 0x0000000600007c02 */ /* 0x000fce0008000f00 */
.L_x_203:
[----:B-1----:R1:W2:Y:S02]  /*a810*/  SYNCS.PHASECHK.TRANS64.TRYWAIT P0, [R0+URZ+0xa0], R2 ;  /* 0x0000a002000075a7 */ /* 0x0022a400080011ff */
[----:B--2---:R-:W-:Y:S05]  /*a820*/  @!P0 NANOSLEEP.SYNCS 0x989680 ;  /* 0x009896800000895d */ /* 0x004fea0003900000 */
[----:B------:R-:W2:Y:S02]  /*a830*/  @!P0 SYNCS.PHASECHK.TRANS64 P0, [R0+URZ+0xa0], R2 ;  /* 0x0000a002000085a7 */ /* 0x000ea400080010ff */
[----:B--2---:R-:W-:Y:S05]  /*a840*/  @!P0 BRA `(.L_x_203) ;  /* 0xfffffffc00f08947 */ /* 0x004fea000383ffff */
[----:B------:R-:W-:Y:S05]  /*a850*/  BRA `(.L_x_204) ;  /* 0xffffffac00287947 */ /* 0x000fea000383ffff */
.L_x_102:
[----:B-1----:R-:W-:-:S07]  /*a860*/  MOV R0, UR6 ;  /* 0x0000000600007c02 */ /* 0x002fce0008000f00 */
.L_x_205:
[----:B-1----:R1:W2:Y:S02]  /*a870*/  SYNCS.PHASECHK.TRANS64.TRYWAIT P0, [R0+URZ+0xa8], R2 ;  /* 0x0000a802000075a7 */ /* 0x0022a400080011ff */
[----:B--2---:R-:W-:Y:S05]  /*a880*/  @!P0 NANOSLEEP.SYNCS 0x989680 ;  /* 0x009896800000895d */ /* 0x004fea0003900000 */
[----:B------:R-:W2:Y:S02]  /*a890*/  @!P0 SYNCS.PHASECHK.TRANS64 P0, [R0+URZ+0xa8], R2 ;  /* 0x0000a802000085a7 */ /* 0x000ea400080010ff */
[----:B--2---:R-:W-:Y:S05]  /*a8a0*/  @!P0 BRA `(.L_x_205) ;  /* 0xfffffffc00f08947 */ /* 0x004fea000383ffff */
[----:B------:R-:W-:Y:S05]  /*a8b0*/  BRA `(.L_x_206) ;  /* 0xffffffac00187947 */ /* 0x000fea000383ffff */
.L_x_103:
[----:B-1----:R-:W-:-:S07]  /*a8c0*/  MOV R0, UR6 ;  /* 0x0000000600007c02 */ /* 0x002fce0008000f00 */
.L_x_207:
[----:B-1----:R1:W2:Y:S02]  /*a8d0*/  SYNCS.PHASECHK.TRANS64.TRYWAIT P0, [R0+URZ+0xb0], R2 ;  /* 0x0000b002000075a7 */ /* 0x0022a400080011ff */
[----:B--2---:R-:W-:Y:S05]  /*a8e0*/  @!P0 NANOSLEEP.SYNCS 0x989680 ;  /* 0x009896800000895d */ /* 0x004fea0003900000 */
[----:B------:R-:W2:Y:S02]  /*a8f0*/  @!P0 SYNCS.PHASECHK.TRANS64 P0, [R0+URZ+0xb0], R2 ;  /* 0x0000b002000085a7 */ /* 0x000ea400080010ff */
[----:B--2---:R-:W-:Y:S05]  /*a900*/  @!P0 BRA `(.L_x_207) ;  /* 0xfffffffc00f08947 */ /* 0x004fea000383ffff */
[----:B------:R-:W-:Y:S05]  /*a910*/  BRA `(.L_x_208) ;  /* 0xffffffac00087947 */ /* 0x000fea000383ffff */
.L_x_105:
[----:B--2---:R2:W3:Y:S02]  /*a920*/  SYNCS.PHASECHK.TRANS64.TRYWAIT P0, [R0+URZ+0xd0], R2 ;  /* 0x0000d002000075a7 */ /* 0x0044e400080011ff */
[----:B---3--:R-:W-:Y:S05]  /*a930*/  @!P0 NANOSLEEP.SYNCS 0x989680 ;  /* 0x009896800000895d */ /* 0x008fea0003900000 */
[----:B------:R-:W3:Y:S02]  /*a940*/  @!P0 SYNCS.PHASECHK.TRANS64 P0, [R0+URZ+0xd0], R2 ;  /* 0x0000d002000085a7 */ /* 0x000ee400080010ff */
[----:B---3--:R-:W-:Y:S05]  /*a950*/  @!P0 BRA `(.L_x_105) ;  /* 0xfffffffc00f08947 */ /* 0x008fea000383ffff */
[----:B------:R-:W-:Y:S05]  /*a960*/  BRA `(.L_x_209) ;  /* 0xffffffb000007947 */ /* 0x000fea000383ffff */
.L_x_118:
[----:B-1----:R-:W-:Y:S04]  /*a970*/  MOV R3, UR47 ;  /* 0x0000002f00037c02 */ /* 0x002fe80008000f00 */
[----:B------:R1:W4:Y:S03]  /*a980*/  SYNCS.PHASECHK.TRANS64.TRYWAIT P1, [R3+URZ+0x80], R4 ;  /* 0x00008004030075a7 */ /* 0x00032600080211ff */
[----:B----4-:R-:W-:Y:S05]  /*a990*/  @!P1 NANOSLEEP.SYNCS 0x989680 ;  /* 0x009896800000995d */ /* 0x010fea0003900000 */
[----:B------:R-:W4:Y:S02]  /*a9a0*/  @!P1 SYNCS.PHASECHK.TRANS64 P1, [R3+URZ+0x80], R4 ;  /* 0x00008004030095a7 */ /* 0x000f2400080210ff */
[----:B----4-:R-:W-:Y:S05]  /*a9b0*/  @!P1 BRA `(.L_x_118) ;  /* 0xfffffffc00ec9947 */ /* 0x010fea000383ffff */
[----:B------:R-:W-:Y:S05]  /*a9c0*/  BRA `(.L_x_117) ;  /* 0xffffffbc00887947 */ /* 0x000fea000383ffff */
.L_x_120:
[----:B-1----:R1:W3:Y:S02]  /*a9d0*/  SYNCS.PHASECHK.TRANS64.TRYWAIT P0, [R118+URZ+0xf0], R0 ;  /* 0x0000f000760075a7 */ /* 0x0022e400080011ff */
[----:B---3--:R-:W-:Y:S05]  /*a9e0*/  @!P0 NANOSLEEP.SYNCS 0x989680 ;  /* 0x009896800000895d */ /* 0x008fea0003900000 */
[----:B------:R-:W3:Y:S02]  /*a9f0*/  @!P0 SYNCS.PHASECHK.TRANS64 P0, [R118+URZ+0xf0], R0 ;  /* 0x0000f000760085a7 */ /* 0x000ee400080010ff */
[----:B---3--:R-:W-:Y:S05]  /*aa00*/  @!P0 BRA `(.L_x_120) ;  /* 0xfffffffc00f08947 */ /* 0x008fea000383ffff */
[----:B------:R-:W-:Y:S05]  /*aa10*/  BRA `(.L_x_119) ;  /* 0xffffffbc00ac7947 */ /* 0x000fea000383ffff */
.L_x_129:
[----:B--2---:R2:W3:Y:S02]  /*aa20*/  SYNCS.PHASECHK.TRANS64.TRYWAIT P0, [R3+URZ+0x80], R0 ;  /* 0x00008000030075a7 */ /* 0x0044e400080011ff */
[----:B---3--:R-:W-:Y:S05]  /*aa30*/  @!P0 NANOSLEEP.SYNCS 0x989680 ;  /* 0x009896800000895d */ /* 0x008fea0003900000 */
[----:B------:R-:W3:Y:S02]  /*aa40*/  @!P0 SYNCS.PHASECHK.TRANS64 P0, [R3+URZ+0x80], R0 ;  /* 0x00008000030085a7 */ /* 0x000ee400080010ff */
[----:B---3--:R-:W-:Y:S05]  /*aa50*/  @!P0 BRA `(.L_x_129) ;  /* 0xfffffffc00f08947 */ /* 0x008fea000383ffff */
[----:B------:R-:W-:Y:S05]  /*aa60*/  BRA `(.L_x_128) ;  /* 0xffffffc800987947 */ /* 0x000fea000383ffff */
.L_x_137:
[----:B--2---:R2:W3:Y:S02]  /*aa70*/  SYNCS.PHASECHK.TRANS64.TRYWAIT P0, [R0+URZ+0x80], R7 ;  /* 0x00008007000075a7 */ /* 0x0044e400080011ff */
[----:B---3--:R-:W-:Y:S05]  /*aa80*/  @!P0 NANOSLEEP.SYNCS 0x989680 ;  /* 0x009896800000895d */ /* 0x008fea0003900000 */
[----:B------:R-:W3:Y:S02]  /*aa90*/  @!P0 SYNCS.PHASECHK.TRANS64 P0, [R0+URZ+0x80], R7 ;  /* 0x00008007000085a7 */ /* 0x000ee400080010ff */
[----:B---3--:R-:W-:Y:S05]  /*aaa0*/  @!P0 BRA `(.L_x_137) ;  /* 0xfffffffc00f08947 */ /* 0x008fea000383ffff */
[----:B------:R-:W-:Y:S05]  /*aab0*/  BRA `(.L_x_136) ;  /* 0xffffffd400ac7947 */ /* 0x000fea000383ffff */
.L_x_145:
[----:B--2---:R2:W3:Y:S02]  /*aac0*/  SYNCS.PHASECHK.TRANS64.TRYWAIT P0, [R0+URZ+0x80], R6 ;  /* 0x00008006000075a7 */ /* 0x0044e400080011ff */
[----:B---3--:R-:W-:Y:S05]  /*aad0*/  @!P0 NANOSLEEP.SYNCS 0x989680 ;  /* 0x009896800000895d */ /* 0x008fea0003900000 */
[----:B------:R-:W3:Y:S02]  /*aae0*/  @!P0 SYNCS.PHASECHK.TRANS64 P0, [R0+URZ+0x80], R6 ;  /* 0x00008006000085a7 */ /* 0x000ee400080010ff */
[----:B---3--:R-:W-:Y:S05]  /*aaf0*/  @!P0 BRA `(.L_x_145) ;  /* 0xfffffffc00f08947 */ /* 0x008fea000383ffff */
[----:B------:R-:W-:Y:S05]  /*ab00*/  BRA `(.L_x_144) ;  /* 0xffffffe000c07947 */ /* 0x000fea000383ffff */
        .weak           $__internal_0_$__cuda_sm10x_tcgen05_guardrail_trap_col_being_dealloced_not_returned_by_alloc
        .type           $__internal_0_$__cuda_sm10x_tcgen05_guardrail_trap_col_being_dealloced_not_returned_by_alloc,@function
        .size           $__internal_0_$__cuda_sm10x_tcgen05_guardrail_trap_col_being_dealloced_not_returned_by_alloc,($__internal_1_$__cuda_sm10x_tcgen05_guardrail_trap_phase_invalid_during_alloc - $__internal_0_$__cuda_sm10x_tcgen05_guardrail_trap_col_being_dealloced_not_returned_by_alloc)
$__internal_0_$__cuda_sm10x_tcgen05_guardrail_trap_col_being_dealloced_not_returned_by_alloc:
[----:B------:R-:W-:Y:S05]  /*ab10*/  BPT.TRAP 0x1 ;  /* 0x000000040000795c */ /* 0x000fea0000300000 */
[----:B------:R-:W-:-:S04]  /*ab20*/  HFMA2 R3, -RZ, RZ, 0, 0 ;  /* 0x00000000ff037431 */ /* 0x000fc800000001ff */
[----:B------:R-:W-:Y:S05]  /*ab30*/  RET.REL.NODEC R2 `(_ZN7cutlass13device_kernelINS_4gemm6kernel13GemmUniversalIN4cute5tupleIJiiiiEEENS1_10collective13CollectiveMmaINS1_35MainloopSm100TmaUmmaWarpSpecializedILi8ELi2ELi4ENS5_IJNS4_1CILi2EEENSA_ILi1EEESC_EEEEENS5_IJNSA_ILi128EEENSA_ILi256EEENSA_ILi64EEEEEENS_10bfloat16_tENS5_IJlSC_lEEESJ_SK_NS4_8TiledMMAINS4_8MMA_AtomIJNS4_26SM100_MMA_F16BF16_2x1SM_SSISJ_SJ_fLi128ELi256ELNS4_4UMMA5MajorE0ELSP_0ELNSO_7ScaleInE0ELSQ_0EEEEEENS4_6LayoutINS5_IJSC_SC_SC_EEENS5_IJNSA_ILi0EEESV_SV_EEEEENS5_IJNS4_10UnderscoreESY_SY_EEEEENS4_18SM100_TMA_2SM_LOADENS4_14ComposedLayoutINS4_7SwizzleILi3ELi4ELi3EEENS4_18smem_ptr_flag_bitsILi16EEENST_INS5_IJNSA_ILi8EEESH_EEENS5_IJSH_SC_EEEEEEEvNS4_8identityES11_S1B_vS1C_EENS_8epilogue10collective18CollectiveEpilogueINS1E_23Sm100TmaWarpSpecializedILi4ELi2ELi32ELb1ELb0EEEJNS5_IJSH_SG_SH_EEENS5_IJNST_ISH_SC_EENST_INS5_IJNSA_ILi32EEESB_EEENS5_IJSC_SF_EEEEEEEESJ_SK_SJ_SK_NS1E_6fusion15FusionCallbacksIS1I_NS1Q_23LinCombPerRowBiasEltActINS1E_6thread4ReLuESJ_fSJ_SJ_fLi8ELNS_15FloatRoundStyleE2EEES1J_S1P_JEEENS4_5SM1004TMEM4LOAD26SM100_TMEM_LOAD_32dp32b32xENS4_13SM90_TMA_LOADENS12_INS13_ILi2ELi4ELi3EEES16_NST_INS5_IJS17_S1L_EEENS5_IJS1L_SC_EEEEEEENS4_39AutoVectorizingCopyWithAssumedAlignmentILi128EEENS4_14SM90_TMA_STOREES27_S29_S29_EEEvvEEEEvNT_6ParamsE) ;  /* 0xffffff5402307950 */ /* 0x000fea0003c3ffff */
        .weak           $__internal_1_$__cuda_sm10x_tcgen05_guardrail_trap_phase_invalid_during_alloc
        .type           $__internal_1_$__cuda_sm10x_tcgen05_guardrail_trap_phase_invalid_during_alloc,@function
        .size           $__internal_1_$__cuda_sm10x_tcgen05_guardrail_trap_phase_invalid_during_alloc,($__internal_2_$__cuda_sm10x_tcgen05_guardrail_trap_unallocated_columns_being_dealloced - $__internal_1_$__cuda_sm10x_tcgen05_guardrail_trap_phase_invalid_during_alloc)
$__internal_1_$__cuda_sm10x_tcgen05_guardrail_trap_phase_invalid_during_alloc:
[----:B------:R-:W-:Y:S05]  /*ab40*/  BPT.TRAP 0x1 ;  /* 0x000000040000795c */ /* 0x000fea0000300000 */
[----:B------:R-:W-:-:S04]  /*ab50*/  MOV R3, 0x0 ;  /* 0x0000000000037802 */ /* 0x000fc80000000f00 */
[----:B------:R-:W-:Y:S05]  /*ab60*/  RET.REL.NODEC R2 `(_ZN7cutlass13device_kernelINS_4gemm6kernel13GemmUniversalIN4cute5tupleIJiiiiEEENS1_10collective13CollectiveMmaINS1_35MainloopSm100TmaUmmaWarpSpecializedILi8ELi2ELi4ENS5_IJNS4_1CILi2EEENSA_ILi1EEESC_EEEEENS5_IJNSA_ILi128EEENSA_ILi256EEENSA_ILi64EEEEEENS_10bfloat16_tENS5_IJlSC_lEEESJ_SK_NS4_8TiledMMAINS4_8MMA_AtomIJNS4_26SM100_MMA_F16BF16_2x1SM_SSISJ_SJ_fLi128ELi256ELNS4_4UMMA5MajorE0ELSP_0ELNSO_7ScaleInE0ELSQ_0EEEEEENS4_6LayoutINS5_IJSC_SC_SC_EEENS5_IJNSA_ILi0EEESV_SV_EEEEENS5_IJNS4_10UnderscoreESY_SY_EEEEENS4_18SM100_TMA_2SM_LOADENS4_14ComposedLayoutINS4_7SwizzleILi3ELi4ELi3EEENS4_18smem_ptr_flag_bitsILi16EEENST_INS5_IJNSA_ILi8EEESH_EEENS5_IJSH_SC_EEEEEEEvNS4_8identityES11_S1B_vS1C_EENS_8epilogue10collective18CollectiveEpilogueINS1E_23Sm100TmaWarpSpecializedILi4ELi2ELi32ELb1ELb0EEEJNS5_IJSH_SG_SH_EEENS5_IJNST_ISH_SC_EENST_INS5_IJNSA_ILi32EEESB_EEENS5_IJSC_SF_EEEEEEEESJ_SK_SJ_SK_NS1E_6fusion15FusionCallbacksIS1I_NS1Q_23LinCombPerRowBiasEltActINS1E_6thread4ReLuESJ_fSJ_SJ_fLi8ELNS_15FloatRoundStyleE2EEES1J_S1P_JEEENS4_5SM1004TMEM4LOAD26SM100_TMEM_LOAD_32dp32b32xENS4_13SM90_TMA_LOADENS12_INS13_ILi2ELi4ELi3EEES16_NST_INS5_IJS17_S1L_EEENS5_IJS1L_SC_EEEEEEENS4_39AutoVectorizingCopyWithAssumedAlignmentILi128EEENS4_14SM90_TMA_STOREES27_S29_S29_EEEvvEEEEvNT_6ParamsE) ;  /* 0xffffff5402247950 */ /* 0x000fea0003c3ffff */
        .weak           $__internal_2_$__cuda_sm10x_tcgen05_guardrail_trap_unallocated_columns_being_dealloced
        .type           $__internal_2_$__cuda_sm10x_tcgen05_guardrail_trap_unallocated_columns_being_dealloced,@function
        .size           $__internal_2_$__cuda_sm10x_tcgen05_guardrail_trap_unallocated_columns_being_dealloced,(.L_x_211 - $__internal_2_$__cuda_sm10x_tcgen05_guardrail_trap_unallocated_columns_being_dealloced)
$__internal_2_$__cuda_sm10x_tcgen05_guardrail_trap_unallocated_columns_being_dealloced:
[----:B------:R-:W-:Y:S05]  /*ab70*/  BPT.TRAP 0x1 ;  /* 0x000000040000795c */ /* 0x000fea0000300000 */
[----:B------:R-:W-:-:S04]  /*ab80*/  HFMA2 R3, -RZ, RZ, 0, 0 ;  /* 0x00000000ff037431 */ /* 0x000fc800000001ff */
[----:B------:R-:W-:Y:S05]  /*ab90*/  RET.REL.NODEC R2 `(_ZN7cutlass13device_kernelINS_4gemm6kernel13GemmUniversalIN4cute5tupleIJiiiiEEENS1_10collective13CollectiveMmaINS1_35MainloopSm100TmaUmmaWarpSpecializedILi8ELi2ELi4ENS5_IJNS4_1CILi2EEENSA_ILi1EEESC_EEEEENS5_IJNSA_ILi128EEENSA_ILi256EEENSA_ILi64EEEEEENS_10bfloat16_tENS5_IJlSC_lEEESJ_SK_NS4_8TiledMMAINS4_8MMA_AtomIJNS4_26SM100_MMA_F16BF16_2x1SM_SSISJ_SJ_fLi128ELi256ELNS4_4UMMA5MajorE0ELSP_0ELNSO_7ScaleInE0ELSQ_0EEEEEENS4_6LayoutINS5_IJSC_SC_SC_EEENS5_IJNSA_ILi0EEESV_SV_EEEEENS5_IJNS4_10UnderscoreESY_SY_EEEEENS4_18SM100_TMA_2SM_LOADENS4_14ComposedLayoutINS4_7SwizzleILi3ELi4ELi3EEENS4_18smem_ptr_flag_bitsILi16EEENST_INS5_IJNSA_ILi8EEESH_EEENS5_IJSH_SC_EEEEEEEvNS4_8identityES11_S1B_vS1C_EENS_8epilogue10collective18CollectiveEpilogueINS1E_23Sm100TmaWarpSpecializedILi4ELi2ELi32ELb1ELb0EEEJNS5_IJSH_SG_SH_EEENS5_IJNST_ISH_SC_EENST_INS5_IJNSA_ILi32EEESB_EEENS5_IJSC_SF_EEEEEEEESJ_SK_SJ_SK_NS1E_6fusion15FusionCallbacksIS1I_NS1Q_23LinCombPerRowBiasEltActINS1E_6thread4ReLuESJ_fSJ_SJ_fLi8ELNS_15FloatRoundStyleE2EEES1J_S1P_JEEENS4_5SM1004TMEM4LOAD26SM100_TMEM_LOAD_32dp32b32xENS4_13SM90_TMA_LOADENS12_INS13_ILi2ELi4ELi3EEES16_NST_INS5_IJS17_S1L_EEENS5_IJS1L_SC_EEEEEEENS4_39AutoVectorizingCopyWithAssumedAlignmentILi128EEENS4_14SM90_TMA_STOREES27_S29_S29_EEEvvEEEEvNT_6ParamsE) ;  /* 0xffffff5402187950 */ /* 0x000fea0003c3ffff */
.L_x_210:
[----:B------:R-:W-:-:S00]  /*aba0*/  BRA `(.L_x_210) ;  /* 0xfffffffc00fc7947 */ /* 0x000fc0000383ffff */
[----:B------:R-:W-:-:S00]  /*abb0*/  NOP ;  /* 0x0000000000007918 */ /* 0x000fc00000000000 */
        /* <DEDUP_REMOVED lines=12> */
.L_x_211:


//--------------------- .nv.global.init           --------------------------
	.section	.nv.global.init,"aw",@progbits
.nv.global.init:
	.type		$str$27,@object
	.size		$str$27,($str$28 - $str$27)
$str$27:
        /*0000*/ 	.byte	0x28, 0x61, 0x64, 0x64, 0x72, 0x65, 0x73, 0x73, 0x20, 0x26, 0x20, 0x6d, 0x61, 0x73, 0x6b, 0x29
        /*0010*/ 	.byte	0x20, 0x3d, 0x3d, 0x20, 0x30, 0x00
	.type		$str$28,@object
	.size		$str$28,($str$26 - $str$28)
$str$28:
        /*0016*/ 	.byte	0x2f, 0x74, 0x6d, 0x70, 0x2f, 0x63, 0x75, 0x74, 0x6c, 0x61, 0x73, 0x73, 0x5f, 0x73, 0x77, 0x65
        /*0026*/ 	.byte	0x65, 0x70, 0x5f, 0x73, 0x72, 0x63, 0x2f, 0x69, 0x6e, 0x63, 0x6c, 0x75, 0x64, 0x65, 0x2f, 0x63
        /*0036*/ 	.byte	0x75, 0x74, 0x65, 0x2f, 0x70, 0x6f, 0x69, 0x6e, 0x74, 0x65, 0x72, 0x5f, 0x66, 0x6c, 0x61, 0x67
        /*0046*/ 	.byte	0x67, 0x65, 0x64, 0x2e, 0x68, 0x70, 0x70, 0x00
	.type		$str$26,@object
	.size		$str$26,($str$25 - $str$26)
$str$26:
        /*004e*/ 	.byte	0x2f, 0x74, 0x6d, 0x70, 0x2f, 0x63, 0x75, 0x74, 0x6c, 0x61, 0x73, 0x73, 0x5f, 0x73, 0x77, 0x65
        /*005e*/ 	.byte	0x65, 0x70, 0x5f, 0x73, 0x72, 0x63, 0x2f, 0x69, 0x6e, 0x63, 0x6c, 0x75, 0x64, 0x65, 0x2f, 0x63
        /*006e*/ 	.byte	0x75, 0x74, 0x65, 0x2f, 0x61, 0x74, 0x6f, 0x6d, 0x2f, 0x63, 0x6f, 0x70, 0x79, 0x5f, 0x74, 0x72
        /*007e*/ 	.byte	0x61, 0x69, 0x74, 0x73, 0x5f, 0x73, 0x6d, 0x31, 0x30, 0x30, 0x2e, 0x68, 0x70, 0x70, 0x00
	.type		$str$25,@object
	.size		$str$25,(__unnamed_1 - $str$25)
$str$25:
        /*008d*/ 	.byte	0x28, 0x28, 0x75, 0x69, 0x6e, 0x74, 0x33, 0x32, 0x5f, 0x74, 0x28, 0x74, 0x68, 0x72, 0x65, 0x61
        /*009d*/ 	.byte	0x64, 0x49, 0x64, 0x78, 0x2e, 0x78, 0x29, 0x20, 0x2f, 0x20, 0x33, 0x32, 0x29, 0x20, 0x25, 0x20
        /*00ad*/ 	.byte	0x34, 0x29, 0x20, 0x3d, 0x3d, 0x20, 0x28, 0x28, 0x28, 0x74, 0x6d, 0x65, 0x6d, 0x5f, 0x61, 0x64
        /*00bd*/ 	.byte	0x64, 0x72, 0x20, 0x3e, 0x3e, 0x20, 0x31, 0x36, 0x29, 0x20, 0x2f, 0x20, 0x33, 0x32, 0x29, 0x20
        /*00cd*/ 	.byte	0x25, 0x20, 0x34, 0x29, 0x00
	.type		__unnamed_1,@object
	.size		__unnamed_1,(__unnamed_2 - __unnamed_1)
__unnamed_1:
        /*00d2*/ 	.byte	0x61, 0x75, 0x74, 0x6f, 0x20, 0x63, 0x75, 0x74, 0x65, 0x3a, 0x3a, 0x61, 0x73, 0x5f, 0x70, 0x6f
        /* <DEDUP_REMOVED lines=24> */
        /*0262*/ 	.byte	0x43, 0x3c, 0x34, 0x30, 0x39, 0x36, 0x3e, 0x3e, 0x3e, 0x3e, 0x5d, 0x00
	.type		__unnamed_2,@object
	.size		__unnamed_2,(.L_2 - __unnamed_2)
__unnamed_2:
        /* <DEDUP_REMOVED lines=42> */
        /*050e*/ 	.byte	0x3e, 0x3e, 0x5d, 0x00
.L_2:


//--------------------- .nv.shared._ZN7cutlass13device_kernelINS_4gemm6kernel13GemmUniversalIN4cute5tupleIJiiiiEEENS1_10collective13CollectiveMmaINS1_35MainloopSm100TmaUmmaWarpSpecializedILi8ELi2ELi4ENS5_IJNS4_1CILi2EEENSA_ILi1EEESC_EEEEENS5_IJNSA_ILi128EEENSA_ILi256EEENSA_ILi64EEEEEENS_10bfloat16_tENS5_IJlSC_lEEESJ_SK_NS4_8TiledMMAINS4_8MMA_AtomIJNS4_26SM100_MMA_F16BF16_2x1SM_SSISJ_SJ_fLi128ELi256ELNS4_4UMMA5MajorE0ELSP_0ELNSO_7ScaleInE0ELSQ_0EEEEEENS4_6LayoutINS5_IJSC_SC_SC_EEENS5_IJNSA_ILi0EEESV_SV_EEEEENS5_IJNS4_10UnderscoreESY_SY_EEEEENS4_18SM100_TMA_2SM_LOADENS4_14ComposedLayoutINS4_7SwizzleILi3ELi4ELi3EEENS4_18smem_ptr_flag_bitsILi16EEENST_INS5_IJNSA_ILi8EEESH_EEENS5_IJSH_SC_EEEEEEEvNS4_8identityES11_S1B_vS1C_EENS_8epilogue10collective18CollectiveEpilogueINS1E_23Sm100TmaWarpSpecializedILi4ELi2ELi32ELb1ELb0EEEJNS5_IJSH_SG_SH_EEENS5_IJNST_ISH_SC_EENST_INS5_IJNSA_ILi32EEESB_EEENS5_IJSC_SF_EEEEEEEESJ_SK_SJ_SK_NS1E_6fusion15FusionCallbacksIS1I_NS1Q_23LinCombPerRowBiasEltActINS1E_6thread4ReLuESJ_fSJ_SJ_fLi8ELNS_15FloatRoundStyleE2EEES1J_S1P_JEEENS4_5SM1004TMEM4LOAD26SM100_TMEM_LOAD_32dp32b32xENS4_13SM90_TMA_LOADENS12_INS13_ILi2ELi4ELi3EEES16_NST_INS5_IJS17_S1L_EEENS5_IJS1L_SC_EEEEEEENS4_39AutoVectorizingCopyWithAssumedAlignmentILi128EEENS4_14SM90_TMA_STOREES27_S29_S29_EEEvvEEEEvNT_6ParamsE --------------------------
	.section	.nv.shared._ZN7cutlass13device_kernelINS_4gemm6kernel13GemmUniversalIN4cute5tupleIJiiiiEEENS1_10collective13CollectiveMmaINS1_35MainloopSm100TmaUmmaWarpSpecializedILi8ELi2ELi4ENS5_IJNS4_1CILi2EEENSA_ILi1EEESC_EEEEENS5_IJNSA_ILi128EEENSA_ILi256EEENSA_ILi64EEEEEENS_10bfloat16_tENS5_IJlSC_lEEESJ_SK_NS4_8TiledMMAINS4_8MMA_AtomIJNS4_26SM100_MMA_F16BF16_2x1SM_SSISJ_SJ_fLi128ELi256ELNS4_4UMMA5MajorE0ELSP_0ELNSO_7ScaleInE0ELSQ_0EEEEEENS4_6LayoutINS5_IJSC_SC_SC_EEENS5_IJNSA_ILi0EEESV_SV_EEEEENS5_IJNS4_10UnderscoreESY_SY_EEEEENS4_18SM100_TMA_2SM_LOADENS4_14ComposedLayoutINS4_7SwizzleILi3ELi4ELi3EEENS4_18smem_ptr_flag_bitsILi16EEENST_INS5_IJNSA_ILi8EEESH_EEENS5_IJSH_SC_EEEEEEEvNS4_8identityES11_S1B_vS1C_EENS_8epilogue10collective18CollectiveEpilogueINS1E_23Sm100TmaWarpSpecializedILi4ELi2ELi32ELb1ELb0EEEJNS5_IJSH_SG_SH_EEENS5_IJNST_ISH_SC_EENST_INS5_IJNSA_ILi32EEESB_EEENS5_IJSC_SF_EEEEEEEESJ_SK_SJ_SK_NS1E_6fusion15FusionCallbacksIS1I_NS1Q_23LinCombPerRowBiasEltActINS1E_6thread4ReLuESJ_fSJ_SJ_fLi8ELNS_15FloatRoundStyleE2EEES1J_S1P_JEEENS4_5SM1004TMEM4LOAD26SM100_TMEM_LOAD_32dp32b32xENS4_13SM90_TMA_LOADENS12_INS13_ILi2ELi4ELi3EEES16_NST_INS5_IJS17_S1L_EEENS5_IJS1L_SC_EEEEEEENS4_39AutoVectorizingCopyWithAssumedAlignmentILi128EEENS4_14SM90_TMA_STOREES27_S29_S29_EEEvvEEEEvNT_6ParamsE,"aw",@nobits
	.sectionflags	@""
	.align	16
	.zero		1024


//--------------------- .nv.shared.reserved.0     --------------------------
	.section	.nv.shared.reserved.0,"aw",@nobits
	.weak		__nv_reservedSMEM_offset_0_alias
	.size		__nv_reservedSMEM_offset_0_alias, 0, 64
	.other		__nv_reservedSMEM_offset_0_alias,@"STO_CUDA_RESERVED_SHARED STV_DEFAULT"
__nv_reservedSMEM_offset_0_alias:
	.zero		0
.nv.shared.reserved.0:
	.zero		64
	.weak		__nv_reservedSMEM_tcgen05_partition
	.type		__nv_reservedSMEM_tcgen05_partition,@object
	.size		__nv_reservedSMEM_tcgen05_partition,(.L_0 - __nv_reservedSMEM_tcgen05_partition)
__nv_reservedSMEM_tcgen05_partition:
	.zero		32
.L_0:


//--------------------- .nv.global                --------------------------
	.section	.nv.global,"aw",@nobits
.nv.global:
	.type		_ZN39_INTERNAL_f422f44d_4_k_cu_f903dabb_29804cute1_E,@object
	.size		_ZN39_INTERNAL_f422f44d_4_k_cu_f903dabb_29804cute1_E,(_ZN39_INTERNAL_f422f44d_4_k_cu_f903dabb_29804cuda3std3__45__cpo6cbeginE - _ZN39_INTERNAL_f422f44d_4_k_cu_f903dabb_29804cute1_E)
_ZN39_INTERNAL_f422f44d_4_k_cu_f903dabb_29804cute1_E:
	.zero		1
	.type		_ZN39_INTERNAL_f422f44d_4_k_cu_f903dabb_29804cuda3std3__45__cpo6cbeginE,@object
	.size		_ZN39_INTERNAL_f422f44d_4_k_cu_f903dabb_29804cuda3std3__45__cpo6cbeginE,(_ZN39_INTERNAL_f422f44d_4_k_cu_f903dabb_29804cuda3std3__48in_placeE - _ZN39_INTERNAL_f422f44d_4_k_cu_f903dabb_29804cuda3std3__45__cpo6cbeginE)
_ZN39_INTERNAL_f422f44d_4_k_cu_f903dabb_29804cuda3std3__45__cpo6cbeginE:
	.zero		1
	.type		_ZN39_INTERNAL_f422f44d_4_k_cu_f903dabb_29804cuda3std3__48in_placeE,@object
	.size		_ZN39_INTERNAL_f422f44d_4_k_cu_f903dabb_29804cuda3std3__48in_placeE,(_ZN39_INTERNAL_f422f44d_4_k_cu_f903dabb_29804cuda3std6ranges3__45__cpo9iter_moveE - _ZN39_INTERNAL_f422f44d_4_k_cu_f903dabb_29804cuda3std3__48in_placeE)
_ZN39_INTERNAL_f422f44d_4_k_cu_f903dabb_29804cuda3std3__48in_placeE:
	.zero		1
	.type		_ZN39_INTERNAL_f422f44d_4_k_cu_f903dabb_29804cuda3std6ranges3__45__cpo9iter_moveE,@object
	.size		_ZN39_INTERNAL_f422f44d_4_k_cu_f903dabb_29804cuda3std6ranges3__45__cpo9iter_moveE,(_ZN39_INTERNAL_f422f44d_4_k_cu_f903dabb_29804cuda3std3__45__cpo5beginE - _ZN39_INTERNAL_f422f44d_4_k_cu_f903dabb_29804cuda3std6ranges3__45__cpo9iter_moveE)
_ZN39_INTERNAL_f422f44d_4_k_cu_f903dabb_29804cuda3std6ranges3__45__cpo9iter_moveE:
	.zero		1
	.type		_ZN39_INTERNAL_f422f44d_4_k_cu_f903dabb_29804cuda3std3__45__cpo5beginE,@object
	.size		_ZN39_INTERNAL_f422f44d_4_k_cu_f903dabb_29804cuda3std3__45__cpo5beginE,(_ZN39_INTERNAL_f422f44d_4_k_cu_f903dabb_29804cuda3std3__441_GLOBAL__N__f422f44d_4_k_cu_f903dabb_29806ignoreE - _ZN39_INTERNAL_f422f44d_4_k_cu_f903dabb_29804cuda3std3__45__cpo5beginE)
_ZN39_INTERNAL_f422f44d_4_k_cu_f903dabb_29804cuda3std3__45__cpo5beginE:
	.zero		1
	.type		_ZN39_INTERNAL_f422f44d_4_k_cu_f903dabb_29804cuda3std3__441_GLOBAL__N__f422f44d_4_k_cu_f903dabb_29806ignoreE,@object
	.size		_ZN39_INTERNAL_f422f44d_4_k_cu_f903dabb_29804cuda3std3__441_GLOBAL__N__f422f44d_4_k_cu_f903dabb_29806ignoreE,(_ZN39_INTERNAL_f422f44d_4_k_cu_f903dabb_29804cute7productE - _ZN39_INTERNAL_f422f44d_4_k_cu_f903dabb_29804cuda3std3__441_GLOBAL__N__f422f44d_4_k_cu_f903dabb_29806ignoreE)
_ZN39_INTERNAL_f422f44d_4_k_cu_f903dabb_29804cuda3std3__441_GLOBAL__N__f422f44d_4_k_cu_f903dabb_29806ignoreE:
	.zero		1
	.type		_ZN39_INTERNAL_f422f44d_4_k_cu_f903dabb_29804cute7productE,@object
	.size		_ZN39_INTERNAL_f422f44d_4_k_cu_f903dabb_29804cute7productE,(_ZN39_INTERNAL_f422f44d_4_k_cu_f903dabb_29804cuda3std3__45__cpo3endE - _ZN39_INTERNAL_f422f44d_4_k_cu_f903dabb_29804cute7productE)
_ZN39_INTERNAL_f422f44d_4_k_cu_f903dabb_29804cute7productE:
	.zero		1
	.type		_ZN39_INTERNAL_f422f44d_4_k_cu_f903dabb_29804cuda3std3__45__cpo3endE,@object
	.size		_ZN39_INTERNAL_f422f44d_4_k_cu_f903dabb_29804cuda3std3__45__cpo3endE,(_ZN39_INTERNAL_f422f44d_4_k_cu_f903dabb_29804cuda3std3__419piecewise_constructE - _ZN39_INTERNAL_f422f44d_4_k_cu_f903dabb_29804cuda3std3__45__cpo3endE)
_ZN39_INTERNAL_f422f44d_4_k_cu_f903dabb_29804cuda3std3__45__cpo3endE:
	.zero		1
	.type		_ZN39_INTERNAL_f422f44d_4_k_cu_f903dabb_29804cuda3std3__419piecewise_constructE,@object
	.size		_ZN39_INTERNAL_f422f44d_4_k_cu_f903dabb_29804cuda3std3__419piecewise_constructE,(_ZN39_INTERNAL_f422f44d_4_k_cu_f903dabb_29804cuda3std3__45__cpo4cendE - _ZN39_INTERNAL_f422f44d_4_k_cu_f903dabb_29804cuda3std3__419piecewise_constructE)
_ZN39_INTERNAL_f422f44d_4_k_cu_f903dabb_29804cuda3std3__419piecewise_constructE:
	.zero		1
	.type		_ZN39_INTERNAL_f422f44d_4_k_cu_f903dabb_29804cuda3std3__45__cpo4cendE,@object
	.size		_ZN39_INTERNAL_f422f44d_4_k_cu_f903dabb_29804cuda3std3__45__cpo4cendE,(_ZN39_INTERNAL_f422f44d_4_k_cu_f903dabb_29804cuda3std6ranges3__45__cpo4swapE - _ZN39_INTERNAL_f422f44d_4_k_cu_f903dabb_29804cuda3std3__45__cpo4cendE)
_ZN39_INTERNAL_f422f44d_4_k_cu_f903dabb_29804cuda3std3__45__cpo4cendE:
	.zero		1
	.type		_ZN39_INTERNAL_f422f44d_4_k_cu_f903dabb_29804cuda3std6ranges3__45__cpo4swapE,@object
	.size		_ZN39_INTERNAL_f422f44d_4_k_cu_f903dabb_29804cuda3std6ranges3__45__cpo4swapE,(.L_10 - _ZN39_INTERNAL_f422f44d_4_k_cu_f903dabb_29804cuda3std6ranges3__45__cpo4swapE)
_ZN39_INTERNAL_f422f44d_4_k_cu_f903dabb_29804cuda3std6ranges3__45__cpo4swapE:
	.zero		1
.L_10:


//--------------------- .nv.constant0._ZN7cutlass13device_kernelINS_4gemm6kernel13GemmUniversalIN4cute5tupleIJiiiiEEENS1_10collective13CollectiveMmaINS1_35MainloopSm100TmaUmmaWarpSpecializedILi8ELi2ELi4ENS5_IJNS4_1CILi2EEENSA_ILi1EEESC_EEEEENS5_IJNSA_ILi128EEENSA_ILi256EEENSA_ILi64EEEEEENS_10bfloat16_tENS5_IJlSC_lEEESJ_SK_NS4_8TiledMMAINS4_8MMA_AtomIJNS4_26SM100_MMA_F16BF16_2x1SM_SSISJ_SJ_fLi128ELi256ELNS4_4UMMA5MajorE0ELSP_0ELNSO_7ScaleInE0ELSQ_0EEEEEENS4_6LayoutINS5_IJSC_SC_SC_EEENS5_IJNSA_ILi0EEESV_SV_EEEEENS5_IJNS4_10UnderscoreESY_SY_EEEEENS4_18SM100_TMA_2SM_LOADENS4_14ComposedLayoutINS4_7SwizzleILi3ELi4ELi3EEENS4_18smem_ptr_flag_bitsILi16EEENST_INS5_IJNSA_ILi8EEESH_EEENS5_IJSH_SC_EEEEEEEvNS4_8identityES11_S1B_vS1C_EENS_8epilogue10collective18CollectiveEpilogueINS1E_23Sm100TmaWarpSpecializedILi4ELi2ELi32ELb1ELb0EEEJNS5_IJSH_SG_SH_EEENS5_IJNST_ISH_SC_EENST_INS5_IJNSA_ILi32EEESB_EEENS5_IJSC_SF_EEEEEEEESJ_SK_SJ_SK_NS1E_6fusion15FusionCallbacksIS1I_NS1Q_23LinCombPerRowBiasEltActINS1E_6thread4ReLuESJ_fSJ_SJ_fLi8ELNS_15FloatRoundStyleE2EEES1J_S1P_JEEENS4_5SM1004TMEM4LOAD26SM100_TMEM_LOAD_32dp32b32xENS4_13SM90_TMA_LOADENS12_INS13_ILi2ELi4ELi3EEES16_NST_INS5_IJS17_S1L_EEENS5_IJS1L_SC_EEEEEEENS4_39AutoVectorizingCopyWithAssumedAlignmentILi128EEENS4_14SM90_TMA_STOREES27_S29_S29_EEEvvEEEEvNT_6ParamsE --------------------------
	.section	.nv.constant0._ZN7cutlass13device_kernelINS_4gemm6kernel13GemmUniversalIN4cute5tupleIJiiiiEEENS1_10collective13CollectiveMmaINS1_35MainloopSm100TmaUmmaWarpSpecializedILi8ELi2ELi4ENS5_IJNS4_1CILi2EEENSA_ILi1EEESC_EEEEENS5_IJNSA_ILi128EEENSA_ILi256EEENSA_ILi64EEEEEENS_10bfloat16_tENS5_IJlSC_lEEESJ_SK_NS4_8TiledMMAINS4_8MMA_AtomIJNS4_26SM100_MMA_F16BF16_2x1SM_SSISJ_SJ_fLi128ELi256ELNS4_4UMMA5MajorE0ELSP_0ELNSO_7ScaleInE0ELSQ_0EEEEEENS4_6LayoutINS5_IJSC_SC_SC_EEENS5_IJNSA_ILi0EEESV_SV_EEEEENS5_IJNS4_10UnderscoreESY_SY_EEEEENS4_18SM100_TMA_2SM_LOADENS4_14ComposedLayoutINS4_7SwizzleILi3ELi4ELi3EEENS4_18smem_ptr_flag_bitsILi16EEENST_INS5_IJNSA_ILi8EEESH_EEENS5_IJSH_SC_EEEEEEEvNS4_8identityES11_S1B_vS1C_EENS_8epilogue10collective18CollectiveEpilogueINS1E_23Sm100TmaWarpSpecializedILi4ELi2ELi32ELb1ELb0EEEJNS5_IJSH_SG_SH_EEENS5_IJNST_ISH_SC_EENST_INS5_IJNSA_ILi32EEESB_EEENS5_IJSC_SF_EEEEEEEESJ_SK_SJ_SK_NS1E_6fusion15FusionCallbacksIS1I_NS1Q_23LinCombPerRowBiasEltActINS1E_6thread4ReLuESJ_fSJ_SJ_fLi8ELNS_15FloatRoundStyleE2EEES1J_S1P_JEEENS4_5SM1004TMEM4LOAD26SM100_TMEM_LOAD_32dp32b32xENS4_13SM90_TMA_LOADENS12_INS13_ILi2ELi4ELi3EEES16_NST_INS5_IJS17_S1L_EEENS5_IJS1L_SC_EEEEEEENS4_39AutoVectorizingCopyWithAssumedAlignmentILi128EEENS4_14SM90_TMA_STOREES27_S29_S29_EEEvvEEEEvNT_6ParamsE,"a",@progbits
	.sectionflags	@""
	.align	4
.nv.constant0._ZN7cutlass13device_kernelINS_4gemm6kernel13GemmUniversalIN4cute5tupleIJiiiiEEENS1_10collective13CollectiveMmaINS1_35MainloopSm100TmaUmmaWarpSpecializedILi8ELi2ELi4ENS5_IJNS4_1CILi2EEENSA_ILi1EEESC_EEEEENS5_IJNSA_ILi128EEENSA_ILi256EEENSA_ILi64EEEEEENS_10bfloat16_tENS5_IJlSC_lEEESJ_SK_NS4_8TiledMMAINS4_8MMA_AtomIJNS4_26SM100_MMA_F16BF16_2x1SM_SSISJ_SJ_fLi128ELi256ELNS4_4UMMA5MajorE0ELSP_0ELNSO_7ScaleInE0ELSQ_0EEEEEENS4_6LayoutINS5_IJSC_SC_SC_EEENS5_IJNSA_ILi0EEESV_SV_EEEEENS5_IJNS4_10UnderscoreESY_SY_EEEEENS4_18SM100_TMA_2SM_LOADENS4_14ComposedLayoutINS4_7SwizzleILi3ELi4ELi3EEENS4_18smem_ptr_flag_bitsILi16EEENST_INS5_IJNSA_ILi8EEESH_EEENS5_IJSH_SC_EEEEEEEvNS4_8identityES11_S1B_vS1C_EENS_8epilogue10collective18CollectiveEpilogueINS1E_23Sm100TmaWarpSpecializedILi4ELi2ELi32ELb1ELb0EEEJNS5_IJSH_SG_SH_EEENS5_IJNST_ISH_SC_EENST_INS5_IJNSA_ILi32EEESB_EEENS5_IJSC_SF_EEEEEEEESJ_SK_SJ_SK_NS1E_6fusion15FusionCallbacksIS1I_NS1Q_23LinCombPerRowBiasEltActINS1E_6thread4ReLuESJ_fSJ_SJ_fLi8ELNS_15FloatRoundStyleE2EEES1J_S1P_JEEENS4_5SM1004TMEM4LOAD26SM100_TMEM_LOAD_32dp32b32xENS4_13SM90_TMA_LOADENS12_INS13_ILi2ELi4ELi3EEES16_NST_INS5_IJS17_S1L_EEENS5_IJS1L_SC_EEEEEEENS4_39AutoVectorizingCopyWithAssumedAlignmentILi128EEENS4_14SM90_TMA_STOREES27_S29_S29_EEEvvEEEEvNT_6ParamsE:
	.zero		2944


//--------------------- SYMBOLS --------------------------

	.type		.nv.reservedSmem.offset0,@object
	.size		.nv.reservedSmem.offset0,0x4
	.type		.nv.reservedSmem.cap,@object
	.size		.nv.reservedSmem.cap,0x4
	.type		__assertfail,@function
